//
// Generated by NVIDIA NVVM Compiler
//
// Compiler Build ID: CL-36424714
// Cuda compilation tools, release 13.0, V13.0.88
// Based on NVVM 20.0.0
//

.version 9.0
.target sm_100
.address_size 64

	// .globl	_Z12setup_kernelP17curandStateXORWOW
.global .align 4 .b8 precalc_xorwow_matrix[102400];
.global .align 4 .b8 precalc_xorwow_offset_matrix[102400];
.global .align 4 .b8 mrg32k3aM1[2304];
.global .align 4 .b8 mrg32k3aM2[2304];
.global .align 4 .b8 mrg32k3aM1SubSeq[2016];
.global .align 4 .b8 mrg32k3aM2SubSeq[2016];
.global .align 4 .b8 mrg32k3aM1Seq[2304];
.global .align 4 .b8 mrg32k3aM2Seq[2304];
.const .align 8 .b8 __cr_lgamma_table[72];
// _ZZ12camel_up_simIyEvP17curandStateXORWOWPKiPKbS3_PT_S6_E14shared_results has been demoted

.visible .entry _Z12setup_kernelP17curandStateXORWOW(
	.param .u64 .ptr .align 1 _Z12setup_kernelP17curandStateXORWOW_param_0
)
{
	.reg .pred 	%p<24>;
	.reg .b32 	%r<413>;
	.reg .b64 	%rd<20>;

	ld.param.u64 	%rd9, [_Z12setup_kernelP17curandStateXORWOW_param_0];
	cvta.to.global.u64 	%rd10, %rd9;
	mov.u32 	%r182, %tid.x;
	mov.u32 	%r183, %ntid.x;
	mov.u32 	%r184, %ctaid.x;
	mad.lo.s32 	%r185, %r183, %r184, %r182;
	// begin inline asm
	mov.u64 	%rd8, %clock64;
	// end inline asm
	cvt.s64.s32 	%rd19, %r185;
	add.s64 	%rd11, %rd8, %rd19;
	mul.wide.s32 	%rd12, %r185, 48;
	add.s64 	%rd2, %rd10, %rd12;
	cvt.u32.u64 	%r186, %rd11;
	xor.b32  	%r187, %r186, -1429050551;
	mul.lo.s32 	%r188, %r187, 1099087573;
	{ .reg .b32 tmp; mov.b64 {tmp, %r189}, %rd11; }
	xor.b32  	%r190, %r189, -136515619;
	mul.lo.s32 	%r191, %r190, -1703105765;
	add.s32 	%r192, %r188, %r191;
	add.s32 	%r193, %r192, 6615241;
	add.s32 	%r194, %r188, 123456789;
	st.global.v2.u32 	[%rd2], {%r193, %r194};
	xor.b32  	%r195, %r188, 362436069;
	add.s32 	%r196, %r191, 521288629;
	st.global.v2.u32 	[%rd2+8], {%r195, %r196};
	xor.b32  	%r197, %r191, 88675123;
	add.s32 	%r198, %r188, 5783321;
	st.global.v2.u32 	[%rd2+16], {%r197, %r198};
	setp.eq.s32 	%p1, %r185, 0;
	@%p1 bra 	$L__BB0_42;
	mov.b32 	%r319, 0;
$L__BB0_2:
	and.b64  	%rd4, %rd19, 3;
	setp.eq.s64 	%p2, %rd4, 0;
	@%p2 bra 	$L__BB0_41;
	mul.wide.u32 	%rd13, %r319, 3200;
	mov.u64 	%rd14, precalc_xorwow_matrix;
	add.s64 	%rd5, %rd14, %rd13;
	cvt.u32.u64 	%r2, %rd4;
	mov.b32 	%r320, 0;
$L__BB0_4:
	mov.b32 	%r333, 0;
	mov.u32 	%r334, %r333;
	mov.u32 	%r335, %r333;
	mov.u32 	%r336, %r333;
	mov.u32 	%r337, %r333;
	mov.u32 	%r326, %r333;
$L__BB0_5:
	mul.wide.u32 	%rd15, %r326, 4;
	add.s64 	%rd16, %rd2, %rd15;
	ld.global.u32 	%r10, [%rd16+4];
	shl.b32 	%r11, %r326, 5;
	mov.b32 	%r332, 0;
$L__BB0_6:
	.pragma "nounroll";
	shr.u32 	%r203, %r10, %r332;
	and.b32  	%r204, %r203, 1;
	setp.eq.b32 	%p3, %r204, 1;
	not.pred 	%p4, %p3;
	add.s32 	%r205, %r11, %r332;
	mul.lo.s32 	%r206, %r205, 5;
	mul.wide.u32 	%rd17, %r206, 4;
	add.s64 	%rd6, %rd5, %rd17;
	@%p4 bra 	$L__BB0_8;
	ld.global.u32 	%r207, [%rd6];
	xor.b32  	%r337, %r337, %r207;
	ld.global.u32 	%r208, [%rd6+4];
	xor.b32  	%r336, %r336, %r208;
	ld.global.u32 	%r209, [%rd6+8];
	xor.b32  	%r335, %r335, %r209;
	ld.global.u32 	%r210, [%rd6+12];
	xor.b32  	%r334, %r334, %r210;
	ld.global.u32 	%r211, [%rd6+16];
	xor.b32  	%r333, %r333, %r211;
$L__BB0_8:
	and.b32  	%r213, %r203, 2;
	setp.eq.s32 	%p5, %r213, 0;
	@%p5 bra 	$L__BB0_10;
	ld.global.u32 	%r214, [%rd6+20];
	xor.b32  	%r337, %r337, %r214;
	ld.global.u32 	%r215, [%rd6+24];
	xor.b32  	%r336, %r336, %r215;
	ld.global.u32 	%r216, [%rd6+28];
	xor.b32  	%r335, %r335, %r216;
	ld.global.u32 	%r217, [%rd6+32];
	xor.b32  	%r334, %r334, %r217;
	ld.global.u32 	%r218, [%rd6+36];
	xor.b32  	%r333, %r333, %r218;
$L__BB0_10:
	and.b32  	%r220, %r203, 4;
	setp.eq.s32 	%p6, %r220, 0;
	@%p6 bra 	$L__BB0_12;
	ld.global.u32 	%r221, [%rd6+40];
	xor.b32  	%r337, %r337, %r221;
	ld.global.u32 	%r222, [%rd6+44];
	xor.b32  	%r336, %r336, %r222;
	ld.global.u32 	%r223, [%rd6+48];
	xor.b32  	%r335, %r335, %r223;
	ld.global.u32 	%r224, [%rd6+52];
	xor.b32  	%r334, %r334, %r224;
	ld.global.u32 	%r225, [%rd6+56];
	xor.b32  	%r333, %r333, %r225;
$L__BB0_12:
	and.b32  	%r227, %r203, 8;
	setp.eq.s32 	%p7, %r227, 0;
	@%p7 bra 	$L__BB0_14;
	ld.global.u32 	%r228, [%rd6+60];
	xor.b32  	%r337, %r337, %r228;
	ld.global.u32 	%r229, [%rd6+64];
	xor.b32  	%r336, %r336, %r229;
	ld.global.u32 	%r230, [%rd6+68];
	xor.b32  	%r335, %r335, %r230;
	ld.global.u32 	%r231, [%rd6+72];
	xor.b32  	%r334, %r334, %r231;
	ld.global.u32 	%r232, [%rd6+76];
	xor.b32  	%r333, %r333, %r232;
$L__BB0_14:
	and.b32  	%r234, %r203, 16;
	setp.eq.s32 	%p8, %r234, 0;
	@%p8 bra 	$L__BB0_16;
	ld.global.u32 	%r235, [%rd6+80];
	xor.b32  	%r337, %r337, %r235;
	ld.global.u32 	%r236, [%rd6+84];
	xor.b32  	%r336, %r336, %r236;
	ld.global.u32 	%r237, [%rd6+88];
	xor.b32  	%r335, %r335, %r237;
	ld.global.u32 	%r238, [%rd6+92];
	xor.b32  	%r334, %r334, %r238;
	ld.global.u32 	%r239, [%rd6+96];
	xor.b32  	%r333, %r333, %r239;
$L__BB0_16:
	and.b32  	%r241, %r203, 32;
	setp.eq.s32 	%p9, %r241, 0;
	@%p9 bra 	$L__BB0_18;
	ld.global.u32 	%r242, [%rd6+100];
	xor.b32  	%r337, %r337, %r242;
	ld.global.u32 	%r243, [%rd6+104];
	xor.b32  	%r336, %r336, %r243;
	ld.global.u32 	%r244, [%rd6+108];
	xor.b32  	%r335, %r335, %r244;
	ld.global.u32 	%r245, [%rd6+112];
	xor.b32  	%r334, %r334, %r245;
	ld.global.u32 	%r246, [%rd6+116];
	xor.b32  	%r333, %r333, %r246;
$L__BB0_18:
	and.b32  	%r248, %r203, 64;
	setp.eq.s32 	%p10, %r248, 0;
	@%p10 bra 	$L__BB0_20;
	ld.global.u32 	%r249, [%rd6+120];
	xor.b32  	%r337, %r337, %r249;
	ld.global.u32 	%r250, [%rd6+124];
	xor.b32  	%r336, %r336, %r250;
	ld.global.u32 	%r251, [%rd6+128];
	xor.b32  	%r335, %r335, %r251;
	ld.global.u32 	%r252, [%rd6+132];
	xor.b32  	%r334, %r334, %r252;
	ld.global.u32 	%r253, [%rd6+136];
	xor.b32  	%r333, %r333, %r253;
$L__BB0_20:
	and.b32  	%r255, %r203, 128;
	setp.eq.s32 	%p11, %r255, 0;
	@%p11 bra 	$L__BB0_22;
	ld.global.u32 	%r256, [%rd6+140];
	xor.b32  	%r337, %r337, %r256;
	ld.global.u32 	%r257, [%rd6+144];
	xor.b32  	%r336, %r336, %r257;
	ld.global.u32 	%r258, [%rd6+148];
	xor.b32  	%r335, %r335, %r258;
	ld.global.u32 	%r259, [%rd6+152];
	xor.b32  	%r334, %r334, %r259;
	ld.global.u32 	%r260, [%rd6+156];
	xor.b32  	%r333, %r333, %r260;
$L__BB0_22:
	and.b32  	%r262, %r203, 256;
	setp.eq.s32 	%p12, %r262, 0;
	@%p12 bra 	$L__BB0_24;
	ld.global.u32 	%r263, [%rd6+160];
	xor.b32  	%r337, %r337, %r263;
	ld.global.u32 	%r264, [%rd6+164];
	xor.b32  	%r336, %r336, %r264;
	ld.global.u32 	%r265, [%rd6+168];
	xor.b32  	%r335, %r335, %r265;
	ld.global.u32 	%r266, [%rd6+172];
	xor.b32  	%r334, %r334, %r266;
	ld.global.u32 	%r267, [%rd6+176];
	xor.b32  	%r333, %r333, %r267;
$L__BB0_24:
	and.b32  	%r269, %r203, 512;
	setp.eq.s32 	%p13, %r269, 0;
	@%p13 bra 	$L__BB0_26;
	ld.global.u32 	%r270, [%rd6+180];
	xor.b32  	%r337, %r337, %r270;
	ld.global.u32 	%r271, [%rd6+184];
	xor.b32  	%r336, %r336, %r271;
	ld.global.u32 	%r272, [%rd6+188];
	xor.b32  	%r335, %r335, %r272;
	ld.global.u32 	%r273, [%rd6+192];
	xor.b32  	%r334, %r334, %r273;
	ld.global.u32 	%r274, [%rd6+196];
	xor.b32  	%r333, %r333, %r274;
$L__BB0_26:
	and.b32  	%r276, %r203, 1024;
	setp.eq.s32 	%p14, %r276, 0;
	@%p14 bra 	$L__BB0_28;
	ld.global.u32 	%r277, [%rd6+200];
	xor.b32  	%r337, %r337, %r277;
	ld.global.u32 	%r278, [%rd6+204];
	xor.b32  	%r336, %r336, %r278;
	ld.global.u32 	%r279, [%rd6+208];
	xor.b32  	%r335, %r335, %r279;
	ld.global.u32 	%r280, [%rd6+212];
	xor.b32  	%r334, %r334, %r280;
	ld.global.u32 	%r281, [%rd6+216];
	xor.b32  	%r333, %r333, %r281;
$L__BB0_28:
	and.b32  	%r283, %r203, 2048;
	setp.eq.s32 	%p15, %r283, 0;
	@%p15 bra 	$L__BB0_30;
	ld.global.u32 	%r284, [%rd6+220];
	xor.b32  	%r337, %r337, %r284;
	ld.global.u32 	%r285, [%rd6+224];
	xor.b32  	%r336, %r336, %r285;
	ld.global.u32 	%r286, [%rd6+228];
	xor.b32  	%r335, %r335, %r286;
	ld.global.u32 	%r287, [%rd6+232];
	xor.b32  	%r334, %r334, %r287;
	ld.global.u32 	%r288, [%rd6+236];
	xor.b32  	%r333, %r333, %r288;
$L__BB0_30:
	and.b32  	%r290, %r203, 4096;
	setp.eq.s32 	%p16, %r290, 0;
	@%p16 bra 	$L__BB0_32;
	ld.global.u32 	%r291, [%rd6+240];
	xor.b32  	%r337, %r337, %r291;
	ld.global.u32 	%r292, [%rd6+244];
	xor.b32  	%r336, %r336, %r292;
	ld.global.u32 	%r293, [%rd6+248];
	xor.b32  	%r335, %r335, %r293;
	ld.global.u32 	%r294, [%rd6+252];
	xor.b32  	%r334, %r334, %r294;
	ld.global.u32 	%r295, [%rd6+256];
	xor.b32  	%r333, %r333, %r295;
$L__BB0_32:
	and.b32  	%r297, %r203, 8192;
	setp.eq.s32 	%p17, %r297, 0;
	@%p17 bra 	$L__BB0_34;
	ld.global.u32 	%r298, [%rd6+260];
	xor.b32  	%r337, %r337, %r298;
	ld.global.u32 	%r299, [%rd6+264];
	xor.b32  	%r336, %r336, %r299;
	ld.global.u32 	%r300, [%rd6+268];
	xor.b32  	%r335, %r335, %r300;
	ld.global.u32 	%r301, [%rd6+272];
	xor.b32  	%r334, %r334, %r301;
	ld.global.u32 	%r302, [%rd6+276];
	xor.b32  	%r333, %r333, %r302;
$L__BB0_34:
	and.b32  	%r304, %r203, 16384;
	setp.eq.s32 	%p18, %r304, 0;
	@%p18 bra 	$L__BB0_36;
	ld.global.u32 	%r305, [%rd6+280];
	xor.b32  	%r337, %r337, %r305;
	ld.global.u32 	%r306, [%rd6+284];
	xor.b32  	%r336, %r336, %r306;
	ld.global.u32 	%r307, [%rd6+288];
	xor.b32  	%r335, %r335, %r307;
	ld.global.u32 	%r308, [%rd6+292];
	xor.b32  	%r334, %r334, %r308;
	ld.global.u32 	%r309, [%rd6+296];
	xor.b32  	%r333, %r333, %r309;
$L__BB0_36:
	and.b32  	%r311, %r203, 32768;
	setp.eq.s32 	%p19, %r311, 0;
	@%p19 bra 	$L__BB0_38;
	ld.global.u32 	%r312, [%rd6+300];
	xor.b32  	%r337, %r337, %r312;
	ld.global.u32 	%r313, [%rd6+304];
	xor.b32  	%r336, %r336, %r313;
	ld.global.u32 	%r314, [%rd6+308];
	xor.b32  	%r335, %r335, %r314;
	ld.global.u32 	%r315, [%rd6+312];
	xor.b32  	%r334, %r334, %r315;
	ld.global.u32 	%r316, [%rd6+316];
	xor.b32  	%r333, %r333, %r316;
$L__BB0_38:
	add.s32 	%r332, %r332, 16;
	setp.ne.s32 	%p20, %r332, 32;
	@%p20 bra 	$L__BB0_6;
	mad.lo.s32 	%r317, %r326, -31, %r11;
	add.s32 	%r326, %r317, 1;
	setp.ne.s32 	%p21, %r326, 5;
	@%p21 bra 	$L__BB0_5;
	st.global.u32 	[%rd2+4], %r337;
	st.global.u32 	[%rd2+8], %r336;
	st.global.u32 	[%rd2+12], %r335;
	st.global.u32 	[%rd2+16], %r334;
	st.global.u32 	[%rd2+20], %r333;
	add.s32 	%r320, %r320, 1;
	setp.lt.u32 	%p22, %r320, %r2;
	@%p22 bra 	$L__BB0_4;
$L__BB0_41:
	shr.u64 	%rd7, %rd19, 2;
	add.s32 	%r319, %r319, 1;
	setp.gt.u64 	%p23, %rd19, 3;
	mov.u64 	%rd19, %rd7;
	@%p23 bra 	$L__BB0_2;
$L__BB0_42:
	mov.b32 	%r318, 0;
	st.global.v2.u32 	[%rd2+24], {%r318, %r318};
	st.global.u32 	[%rd2+32], %r318;
	mov.b64 	%rd18, 0;
	st.global.u64 	[%rd2+40], %rd18;
	ret;

}
	// .globl	_Z12camel_up_simIyEvP17curandStateXORWOWPKiPKbS3_PT_S6_
.visible .entry _Z12camel_up_simIyEvP17curandStateXORWOWPKiPKbS3_PT_S6_(
	.param .u64 .ptr .align 1 _Z12camel_up_simIyEvP17curandStateXORWOWPKiPKbS3_PT_S6__param_0,
	.param .u64 .ptr .align 1 _Z12camel_up_simIyEvP17curandStateXORWOWPKiPKbS3_PT_S6__param_1,
	.param .u64 .ptr .align 1 _Z12camel_up_simIyEvP17curandStateXORWOWPKiPKbS3_PT_S6__param_2,
	.param .u64 .ptr .align 1 _Z12camel_up_simIyEvP17curandStateXORWOWPKiPKbS3_PT_S6__param_3,
	.param .u64 .ptr .align 1 _Z12camel_up_simIyEvP17curandStateXORWOWPKiPKbS3_PT_S6__param_4,
	.param .u64 _Z12camel_up_simIyEvP17curandStateXORWOWPKiPKbS3_PT_S6__param_5
)
{
	.local .align 8 .b8 	__local_depot1[96];
	.reg .b64 	%SP;
	.reg .b64 	%SPL;
	.reg .pred 	%p<291>;
	.reg .b16 	%rs<127>;
	.reg .b32 	%r<611>;
	.reg .b64 	%rd<213>;
	// demoted variable
	.shared .align 8 .b8 _ZZ12camel_up_simIyEvP17curandStateXORWOWPKiPKbS3_PT_S6_E14shared_results[40];
	mov.u64 	%SPL, __local_depot1;
	ld.param.u64 	%rd24, [_Z12camel_up_simIyEvP17curandStateXORWOWPKiPKbS3_PT_S6__param_1];
	ld.param.u64 	%rd25, [_Z12camel_up_simIyEvP17curandStateXORWOWPKiPKbS3_PT_S6__param_2];
	ld.param.u64 	%rd26, [_Z12camel_up_simIyEvP17curandStateXORWOWPKiPKbS3_PT_S6__param_3];
	add.u64 	%rd1, %SPL, 0;
	add.u64 	%rd2, %SPL, 40;
	add.u64 	%rd3, %SPL, 60;
	add.u64 	%rd4, %SPL, 68;
	add.u64 	%rd5, %SPL, 88;
	mov.u32 	%r1, %tid.x;
	mov.u32 	%r118, %ctaid.x;
	mov.u32 	%r119, %ntid.x;
	mad.lo.s32 	%r120, %r118, %r119, %r1;
	setp.gt.s32 	%p1, %r120, 4;
	@%p1 bra 	$L__BB1_2;
	shl.b32 	%r121, %r1, 3;
	mov.u32 	%r122, _ZZ12camel_up_simIyEvP17curandStateXORWOWPKiPKbS3_PT_S6_E14shared_results;
	add.s32 	%r123, %r122, %r121;
	mov.b64 	%rd34, 0;
	st.shared.u64 	[%r123], %rd34;
$L__BB1_2:
	ld.param.u64 	%rd209, [_Z12camel_up_simIyEvP17curandStateXORWOWPKiPKbS3_PT_S6__param_5];
	cvta.to.global.u64 	%rd36, %rd26;
	cvta.to.global.u64 	%rd37, %rd25;
	cvta.to.global.u64 	%rd6, %rd24;
	bar.sync 	0;
	mov.b64 	%rd211, 0;
	st.local.u64 	[%rd1], %rd211;
	st.local.u64 	[%rd1+8], %rd211;
	st.local.u64 	[%rd1+16], %rd211;
	st.local.u64 	[%rd1+24], %rd211;
	st.local.u64 	[%rd1+32], %rd211;
	ld.global.u32 	%r2, [%rd6];
	ld.global.u8 	%rs1, [%rd37];
	ld.global.u32 	%r3, [%rd36];
	ld.global.u8 	%rs2, [%rd37+1];
	ld.global.u32 	%r4, [%rd36+4];
	ld.global.u8 	%rs3, [%rd37+2];
	ld.global.u32 	%r5, [%rd36+8];
	ld.global.u8 	%rs4, [%rd37+3];
	ld.global.u32 	%r6, [%rd36+12];
	ld.global.u8 	%rs5, [%rd37+4];
	ld.global.u32 	%r7, [%rd36+16];
	mov.b16 	%rs6, 0;
	st.local.u8 	[%rd5], %rs6;
	st.local.u8 	[%rd5+1], %rs6;
	st.local.u8 	[%rd5+2], %rs6;
	st.local.u8 	[%rd5+3], %rs6;
	st.local.u8 	[%rd5+4], %rs6;
	setp.eq.s64 	%p2, %rd209, 0;
	@%p2 bra 	$L__BB1_199;
	ld.global.u32 	%r8, [%rd6+4];
	ld.global.u32 	%r9, [%rd6+8];
	ld.global.u32 	%r10, [%rd6+12];
	ld.global.u32 	%r11, [%rd6+16];
	mov.b32 	%r554, 0;
$L__BB1_4:
	setp.eq.s16 	%p3, %rs1, 1;
	selp.u32 	%r125, 1, 0, %p3;
	setp.eq.s16 	%p4, %rs2, 1;
	selp.u32 	%r126, 1, 0, %p4;
	add.s32 	%r127, %r125, %r126;
	setp.eq.s16 	%p5, %rs3, 1;
	selp.u32 	%r128, 1, 0, %p5;
	add.s32 	%r129, %r127, %r128;
	setp.eq.s16 	%p6, %rs4, 1;
	selp.u32 	%r130, 1, 0, %p6;
	add.s32 	%r131, %r129, %r130;
	setp.eq.s16 	%p7, %rs5, 1;
	selp.u32 	%r132, 1, 0, %p7;
	add.s32 	%r133, %r131, %r132;
	setp.eq.s32 	%p8, %r133, 0;
	st.local.u32 	[%rd2], %r2;
	st.local.u8 	[%rd3], %rs1;
	st.local.u32 	[%rd4], %r3;
	st.local.u32 	[%rd2+4], %r8;
	st.local.u8 	[%rd3+1], %rs2;
	st.local.u32 	[%rd4+4], %r4;
	st.local.u32 	[%rd2+8], %r9;
	st.local.u8 	[%rd3+2], %rs3;
	st.local.u32 	[%rd4+8], %r5;
	st.local.u32 	[%rd2+12], %r10;
	st.local.u8 	[%rd3+3], %rs4;
	st.local.u32 	[%rd4+12], %r6;
	st.local.u32 	[%rd2+16], %r11;
	st.local.u8 	[%rd3+4], %rs5;
	st.local.u32 	[%rd4+16], %r7;
	@%p8 bra 	$L__BB1_195;
	ld.param.u64 	%rd203, [_Z12camel_up_simIyEvP17curandStateXORWOWPKiPKbS3_PT_S6__param_0];
	cvta.to.global.u64 	%rd38, %rd203;
	mov.u32 	%r134, %ctaid.x;
	mov.u32 	%r135, %ntid.x;
	mov.u32 	%r136, %tid.x;
	mad.lo.s32 	%r137, %r134, %r135, %r136;
	mul.wide.s32 	%rd39, %r137, 48;
	add.s64 	%rd9, %rd38, %rd39;
	ld.global.v2.u32 	{%r555, %r560}, [%rd9];
	ld.global.v2.u32 	{%r572, %r571}, [%rd9+8];
	ld.global.v2.u32 	{%r570, %r569}, [%rd9+16];
$L__BB1_6:
	mov.u32 	%r25, %r572;
	mov.u32 	%r572, %r571;
	mov.u32 	%r571, %r570;
	mov.u32 	%r570, %r569;
	mov.u32 	%r21, %r555;
	shr.u32 	%r138, %r560, 2;
	xor.b32  	%r139, %r138, %r560;
	shl.b32 	%r140, %r570, 4;
	shl.b32 	%r141, %r139, 1;
	xor.b32  	%r142, %r141, %r140;
	xor.b32  	%r143, %r142, %r139;
	xor.b32  	%r569, %r143, %r570;
	add.s32 	%r555, %r21, 362437;
	add.s32 	%r144, %r569, %r555;
	mul.hi.u32 	%r145, %r144, -858993459;
	shr.u32 	%r146, %r145, 2;
	mul.lo.s32 	%r147, %r146, 5;
	sub.s32 	%r578, %r144, %r147;
	cvt.u64.u32 	%rd40, %r578;
	add.s64 	%rd41, %rd3, %rd40;
	ld.local.u8 	%rs12, [%rd41];
	setp.eq.s16 	%p9, %rs12, 0;
	mov.u32 	%r560, %r25;
	@%p9 bra 	$L__BB1_6;
	cvt.u64.u32 	%rd42, %r578;
	shr.u32 	%r148, %r25, 2;
	xor.b32  	%r149, %r148, %r25;
	st.global.v2.u32 	[%rd9+8], {%r571, %r570};
	shl.b32 	%r150, %r569, 4;
	shl.b32 	%r151, %r149, 1;
	xor.b32  	%r152, %r151, %r150;
	xor.b32  	%r153, %r152, %r149;
	xor.b32  	%r581, %r153, %r569;
	st.global.v2.u32 	[%rd9+16], {%r569, %r581};
	add.s32 	%r567, %r21, 724874;
	st.global.v2.u32 	[%rd9], {%r567, %r572};
	add.s32 	%r154, %r581, %r567;
	mul.hi.u32 	%r155, %r154, -1431655765;
	shr.u32 	%r156, %r155, 1;
	mul.lo.s32 	%r157, %r156, 3;
	sub.s32 	%r158, %r154, %r157;
	add.s32 	%r32, %r158, 1;
	mul.wide.u32 	%rd43, %r578, 4;
	add.s64 	%rd10, %rd2, %rd43;
	ld.local.u32 	%r159, [%rd10];
	add.s32 	%r160, %r32, %r159;
	st.local.u32 	[%rd10], %r160;
	add.s64 	%rd44, %rd3, %rd42;
	mov.b16 	%rs13, 0;
	st.local.u8 	[%rd44], %rs13;
	st.local.u8 	[%rd5], %rs13;
	st.local.u8 	[%rd5+1], %rs13;
	st.local.u8 	[%rd5+2], %rs13;
	st.local.u8 	[%rd5+3], %rs13;
	st.local.u8 	[%rd5+4], %rs13;
	add.s64 	%rd45, %rd5, %rd42;
	mov.b16 	%rs14, 1;
	st.local.u8 	[%rd45], %rs14;
	add.s64 	%rd46, %rd4, %rd43;
	ld.local.u32 	%r561, [%rd46];
	setp.eq.s32 	%p10, %r561, -1;
	@%p10 bra 	$L__BB1_9;
$L__BB1_8:
	cvt.s64.s32 	%rd47, %r561;
	mul.wide.s32 	%rd48, %r561, 4;
	add.s64 	%rd49, %rd2, %rd48;
	ld.local.u32 	%r161, [%rd49];
	add.s32 	%r162, %r161, %r32;
	st.local.u32 	[%rd49], %r162;
	add.s64 	%rd50, %rd5, %rd47;
	mov.b16 	%rs15, 1;
	st.local.u8 	[%rd50], %rs15;
	add.s64 	%rd51, %rd4, %rd48;
	ld.local.u32 	%r561, [%rd51];
	setp.ne.s32 	%p11, %r561, -1;
	@%p11 bra 	$L__BB1_8;
$L__BB1_9:
	setp.eq.s32 	%p12, %r578, 0;
	@%p12 bra 	$L__BB1_12;
	setp.ne.s32 	%p13, %r3, -1;
	ld.local.u32 	%r163, [%rd2];
	ld.local.u32 	%r164, [%rd10];
	setp.ne.s32 	%p14, %r163, %r164;
	or.pred  	%p15, %p14, %p13;
	ld.local.u8 	%rs16, [%rd5];
	setp.ne.s16 	%p16, %rs16, 0;
	or.pred  	%p17, %p15, %p16;
	@%p17 bra 	$L__BB1_12;
	st.local.u32 	[%rd4], %r578;
	mov.u32 	%r574, %r578;
	bra.uni 	$L__BB1_15;
$L__BB1_12:
	setp.ne.s32 	%p18, %r3, %r578;
	mov.u32 	%r574, %r3;
	@%p18 bra 	$L__BB1_15;
	ld.local.u32 	%r165, [%rd2];
	mul.wide.u32 	%rd52, %r3, 4;
	add.s64 	%rd53, %rd2, %rd52;
	ld.local.u32 	%r166, [%rd53];
	setp.ge.s32 	%p19, %r165, %r166;
	mov.u32 	%r574, %r3;
	@%p19 bra 	$L__BB1_15;
	mov.b32 	%r574, -1;
	st.local.u32 	[%rd4], %r574;
$L__BB1_15:
	setp.eq.s32 	%p20, %r578, 1;
	@%p20 bra 	$L__BB1_19;
	ld.local.u32 	%r168, [%rd2+4];
	ld.local.u32 	%r169, [%rd10];
	setp.ne.s32 	%p21, %r168, %r169;
	@%p21 bra 	$L__BB1_19;
	setp.ne.s32 	%p22, %r4, -1;
	ld.local.u8 	%rs19, [%rd5+1];
	setp.ne.s16 	%p23, %rs19, 0;
	or.pred  	%p24, %p22, %p23;
	@%p24 bra 	$L__BB1_19;
	st.local.u32 	[%rd4+4], %r578;
	mov.u32 	%r575, %r578;
	bra.uni 	$L__BB1_22;
$L__BB1_19:
	setp.ne.s32 	%p25, %r4, %r578;
	mov.u32 	%r575, %r4;
	@%p25 bra 	$L__BB1_22;
	ld.local.u32 	%r170, [%rd2+4];
	mul.wide.u32 	%rd54, %r4, 4;
	add.s64 	%rd55, %rd2, %rd54;
	ld.local.u32 	%r171, [%rd55];
	setp.ge.s32 	%p26, %r170, %r171;
	mov.u32 	%r575, %r4;
	@%p26 bra 	$L__BB1_22;
	mov.b32 	%r575, -1;
	st.local.u32 	[%rd4+4], %r575;
$L__BB1_22:
	setp.eq.s32 	%p27, %r578, 2;
	@%p27 bra 	$L__BB1_26;
	ld.local.u32 	%r173, [%rd2+8];
	ld.local.u32 	%r174, [%rd10];
	setp.ne.s32 	%p28, %r173, %r174;
	@%p28 bra 	$L__BB1_26;
	setp.ne.s32 	%p29, %r5, -1;
	ld.local.u8 	%rs22, [%rd5+2];
	setp.ne.s16 	%p30, %rs22, 0;
	or.pred  	%p31, %p29, %p30;
	@%p31 bra 	$L__BB1_26;
	st.local.u32 	[%rd4+8], %r578;
	mov.u32 	%r576, %r578;
	bra.uni 	$L__BB1_29;
$L__BB1_26:
	setp.ne.s32 	%p32, %r5, %r578;
	mov.u32 	%r576, %r5;
	@%p32 bra 	$L__BB1_29;
	ld.local.u32 	%r175, [%rd2+8];
	mul.wide.u32 	%rd56, %r5, 4;
	add.s64 	%rd57, %rd2, %rd56;
	ld.local.u32 	%r176, [%rd57];
	setp.ge.s32 	%p33, %r175, %r176;
	mov.u32 	%r576, %r5;
	@%p33 bra 	$L__BB1_29;
	mov.b32 	%r576, -1;
	st.local.u32 	[%rd4+8], %r576;
$L__BB1_29:
	setp.eq.s32 	%p34, %r578, 3;
	@%p34 bra 	$L__BB1_33;
	ld.local.u32 	%r178, [%rd2+12];
	ld.local.u32 	%r179, [%rd10];
	setp.ne.s32 	%p35, %r178, %r179;
	@%p35 bra 	$L__BB1_33;
	setp.ne.s32 	%p36, %r6, -1;
	ld.local.u8 	%rs25, [%rd5+3];
	setp.ne.s16 	%p37, %rs25, 0;
	or.pred  	%p38, %p36, %p37;
	@%p38 bra 	$L__BB1_33;
	st.local.u32 	[%rd4+12], %r578;
	mov.u32 	%r577, %r578;
	bra.uni 	$L__BB1_36;
$L__BB1_33:
	setp.ne.s32 	%p39, %r6, %r578;
	mov.u32 	%r577, %r6;
	@%p39 bra 	$L__BB1_36;
	ld.local.u32 	%r180, [%rd2+12];
	mul.wide.u32 	%rd58, %r6, 4;
	add.s64 	%rd59, %rd2, %rd58;
	ld.local.u32 	%r181, [%rd59];
	setp.ge.s32 	%p40, %r180, %r181;
	mov.u32 	%r577, %r6;
	@%p40 bra 	$L__BB1_36;
	mov.b32 	%r577, -1;
	st.local.u32 	[%rd4+12], %r577;
$L__BB1_36:
	setp.eq.s32 	%p41, %r578, 4;
	@%p41 bra 	$L__BB1_40;
	ld.local.u32 	%r183, [%rd2+16];
	ld.local.u32 	%r184, [%rd10];
	setp.ne.s32 	%p42, %r183, %r184;
	@%p42 bra 	$L__BB1_40;
	setp.ne.s32 	%p43, %r7, -1;
	ld.local.u8 	%rs28, [%rd5+4];
	setp.ne.s16 	%p44, %rs28, 0;
	or.pred  	%p45, %p43, %p44;
	@%p45 bra 	$L__BB1_40;
	st.local.u32 	[%rd4+16], %r578;
	bra.uni 	$L__BB1_43;
$L__BB1_40:
	setp.ne.s32 	%p46, %r7, %r578;
	mov.u32 	%r578, %r7;
	@%p46 bra 	$L__BB1_43;
	ld.local.u32 	%r185, [%rd2+16];
	mul.wide.u32 	%rd60, %r7, 4;
	add.s64 	%rd61, %rd2, %rd60;
	ld.local.u32 	%r186, [%rd61];
	setp.ge.s32 	%p47, %r185, %r186;
	mov.u32 	%r578, %r7;
	@%p47 bra 	$L__BB1_43;
	mov.b32 	%r578, -1;
	st.local.u32 	[%rd4+16], %r578;
$L__BB1_43:
	setp.eq.s16 	%p48, %rs1, 1;
	selp.u32 	%r188, 1, 0, %p48;
	setp.eq.s16 	%p49, %rs2, 1;
	selp.u32 	%r189, 1, 0, %p49;
	add.s32 	%r190, %r188, %r189;
	setp.eq.s16 	%p50, %rs3, 1;
	selp.u32 	%r191, 1, 0, %p50;
	add.s32 	%r192, %r190, %r191;
	setp.eq.s16 	%p51, %rs4, 1;
	selp.u32 	%r193, 1, 0, %p51;
	add.s32 	%r194, %r192, %r193;
	setp.eq.s16 	%p52, %rs5, 1;
	selp.u32 	%r195, 1, 0, %p52;
	add.s32 	%r196, %r194, %r195;
	setp.eq.s32 	%p53, %r196, 1;
	@%p53 bra 	$L__BB1_195;
$L__BB1_44:
	mov.u32 	%r45, %r571;
	mov.u32 	%r571, %r570;
	mov.u32 	%r570, %r569;
	mov.u32 	%r569, %r581;
	mov.u32 	%r41, %r567;
	shr.u32 	%r197, %r572, 2;
	xor.b32  	%r198, %r197, %r572;
	shl.b32 	%r199, %r569, 4;
	shl.b32 	%r200, %r198, 1;
	xor.b32  	%r201, %r200, %r199;
	xor.b32  	%r202, %r201, %r198;
	xor.b32  	%r581, %r202, %r569;
	add.s32 	%r567, %r41, 362437;
	add.s32 	%r203, %r581, %r567;
	mul.hi.u32 	%r204, %r203, -858993459;
	shr.u32 	%r205, %r204, 2;
	mul.lo.s32 	%r206, %r205, 5;
	sub.s32 	%r49, %r203, %r206;
	cvt.u64.u32 	%rd62, %r49;
	add.s64 	%rd63, %rd3, %rd62;
	ld.local.u8 	%rs36, [%rd63];
	setp.eq.s16 	%p54, %rs36, 0;
	mov.u32 	%r572, %r45;
	@%p54 bra 	$L__BB1_44;
	ld.param.u64 	%rd204, [_Z12camel_up_simIyEvP17curandStateXORWOWPKiPKbS3_PT_S6__param_0];
	cvt.u64.u32 	%rd64, %r49;
	shr.u32 	%r207, %r45, 2;
	xor.b32  	%r208, %r207, %r45;
	cvta.to.global.u64 	%rd65, %rd204;
	mov.u32 	%r209, %ctaid.x;
	mov.u32 	%r210, %ntid.x;
	mov.u32 	%r211, %tid.x;
	mad.lo.s32 	%r212, %r209, %r210, %r211;
	mul.wide.s32 	%rd66, %r212, 48;
	add.s64 	%rd67, %rd65, %rd66;
	st.global.v2.u32 	[%rd67+8], {%r570, %r569};
	shl.b32 	%r213, %r581, 4;
	shl.b32 	%r214, %r208, 1;
	xor.b32  	%r215, %r214, %r213;
	xor.b32  	%r216, %r215, %r208;
	xor.b32  	%r593, %r216, %r581;
	st.global.v2.u32 	[%rd67+16], {%r581, %r593};
	add.s32 	%r579, %r41, 724874;
	st.global.v2.u32 	[%rd67], {%r579, %r571};
	add.s32 	%r217, %r593, %r579;
	mul.hi.u32 	%r218, %r217, -1431655765;
	shr.u32 	%r219, %r218, 1;
	mul.lo.s32 	%r220, %r219, 3;
	sub.s32 	%r221, %r217, %r220;
	add.s32 	%r52, %r221, 1;
	mul.wide.u32 	%rd68, %r49, 4;
	add.s64 	%rd11, %rd2, %rd68;
	ld.local.u32 	%r222, [%rd11];
	add.s32 	%r223, %r52, %r222;
	st.local.u32 	[%rd11], %r223;
	add.s64 	%rd69, %rd3, %rd64;
	mov.b16 	%rs37, 0;
	st.local.u8 	[%rd69], %rs37;
	st.local.u8 	[%rd5], %rs37;
	st.local.u8 	[%rd5+1], %rs37;
	st.local.u8 	[%rd5+2], %rs37;
	st.local.u8 	[%rd5+3], %rs37;
	st.local.u8 	[%rd5+4], %rs37;
	add.s64 	%rd70, %rd5, %rd64;
	mov.b16 	%rs38, 1;
	st.local.u8 	[%rd70], %rs38;
	add.s64 	%rd71, %rd4, %rd68;
	ld.local.u32 	%r573, [%rd71];
	setp.eq.s32 	%p55, %r573, -1;
	@%p55 bra 	$L__BB1_47;
$L__BB1_46:
	cvt.s64.s32 	%rd72, %r573;
	mul.wide.s32 	%rd73, %r573, 4;
	add.s64 	%rd74, %rd2, %rd73;
	ld.local.u32 	%r224, [%rd74];
	add.s32 	%r225, %r224, %r52;
	st.local.u32 	[%rd74], %r225;
	add.s64 	%rd75, %rd5, %rd72;
	mov.b16 	%rs39, 1;
	st.local.u8 	[%rd75], %rs39;
	add.s64 	%rd76, %rd4, %rd73;
	ld.local.u32 	%r573, [%rd76];
	setp.ne.s32 	%p56, %r573, -1;
	@%p56 bra 	$L__BB1_46;
$L__BB1_47:
	setp.eq.s32 	%p57, %r49, 0;
	@%p57 bra 	$L__BB1_50;
	ld.local.u32 	%r226, [%rd2];
	ld.local.u32 	%r227, [%rd11];
	setp.ne.s32 	%p58, %r226, %r227;
	setp.ne.s32 	%p59, %r574, -1;
	or.pred  	%p60, %p58, %p59;
	ld.local.u8 	%rs40, [%rd5];
	setp.ne.s16 	%p61, %rs40, 0;
	or.pred  	%p62, %p60, %p61;
	@%p62 bra 	$L__BB1_50;
	st.local.u32 	[%rd4], %r49;
	mov.u32 	%r574, %r49;
	bra.uni 	$L__BB1_53;
$L__BB1_50:
	setp.ne.s32 	%p63, %r574, %r49;
	@%p63 bra 	$L__BB1_53;
	ld.local.u32 	%r228, [%rd2];
	ld.local.u32 	%r229, [%rd11];
	setp.ge.s32 	%p64, %r228, %r229;
	@%p64 bra 	$L__BB1_53;
	mov.b32 	%r574, -1;
	st.local.u32 	[%rd4], %r574;
$L__BB1_53:
	setp.eq.s32 	%p65, %r49, 1;
	@%p65 bra 	$L__BB1_57;
	ld.local.u32 	%r231, [%rd2+4];
	ld.local.u32 	%r232, [%rd11];
	setp.ne.s32 	%p66, %r231, %r232;
	@%p66 bra 	$L__BB1_57;
	setp.ne.s32 	%p67, %r575, -1;
	ld.local.u8 	%rs43, [%rd5+1];
	setp.ne.s16 	%p68, %rs43, 0;
	or.pred  	%p69, %p67, %p68;
	@%p69 bra 	$L__BB1_57;
	st.local.u32 	[%rd4+4], %r49;
	mov.u32 	%r575, %r49;
	bra.uni 	$L__BB1_60;
$L__BB1_57:
	setp.ne.s32 	%p70, %r575, %r49;
	@%p70 bra 	$L__BB1_60;
	ld.local.u32 	%r233, [%rd2+4];
	ld.local.u32 	%r234, [%rd11];
	setp.ge.s32 	%p71, %r233, %r234;
	@%p71 bra 	$L__BB1_60;
	mov.b32 	%r575, -1;
	st.local.u32 	[%rd4+4], %r575;
$L__BB1_60:
	setp.eq.s32 	%p72, %r49, 2;
	@%p72 bra 	$L__BB1_64;
	ld.local.u32 	%r236, [%rd2+8];
	ld.local.u32 	%r237, [%rd11];
	setp.ne.s32 	%p73, %r236, %r237;
	@%p73 bra 	$L__BB1_64;
	setp.ne.s32 	%p74, %r576, -1;
	ld.local.u8 	%rs46, [%rd5+2];
	setp.ne.s16 	%p75, %rs46, 0;
	or.pred  	%p76, %p74, %p75;
	@%p76 bra 	$L__BB1_64;
	st.local.u32 	[%rd4+8], %r49;
	mov.u32 	%r576, %r49;
	bra.uni 	$L__BB1_67;
$L__BB1_64:
	setp.ne.s32 	%p77, %r576, %r49;
	@%p77 bra 	$L__BB1_67;
	ld.local.u32 	%r238, [%rd2+8];
	ld.local.u32 	%r239, [%rd11];
	setp.ge.s32 	%p78, %r238, %r239;
	@%p78 bra 	$L__BB1_67;
	mov.b32 	%r576, -1;
	st.local.u32 	[%rd4+8], %r576;
$L__BB1_67:
	setp.eq.s32 	%p79, %r49, 3;
	@%p79 bra 	$L__BB1_71;
	ld.local.u32 	%r241, [%rd2+12];
	ld.local.u32 	%r242, [%rd11];
	setp.ne.s32 	%p80, %r241, %r242;
	@%p80 bra 	$L__BB1_71;
	setp.ne.s32 	%p81, %r577, -1;
	ld.local.u8 	%rs49, [%rd5+3];
	setp.ne.s16 	%p82, %rs49, 0;
	or.pred  	%p83, %p81, %p82;
	@%p83 bra 	$L__BB1_71;
	st.local.u32 	[%rd4+12], %r49;
	mov.u32 	%r577, %r49;
	bra.uni 	$L__BB1_74;
$L__BB1_71:
	setp.ne.s32 	%p84, %r577, %r49;
	@%p84 bra 	$L__BB1_74;
	ld.local.u32 	%r243, [%rd2+12];
	ld.local.u32 	%r244, [%rd11];
	setp.ge.s32 	%p85, %r243, %r244;
	@%p85 bra 	$L__BB1_74;
	mov.b32 	%r577, -1;
	st.local.u32 	[%rd4+12], %r577;
$L__BB1_74:
	setp.eq.s32 	%p86, %r49, 4;
	@%p86 bra 	$L__BB1_78;
	ld.local.u32 	%r246, [%rd2+16];
	ld.local.u32 	%r247, [%rd11];
	setp.ne.s32 	%p87, %r246, %r247;
	@%p87 bra 	$L__BB1_78;
	setp.ne.s32 	%p88, %r578, -1;
	ld.local.u8 	%rs52, [%rd5+4];
	setp.ne.s16 	%p89, %rs52, 0;
	or.pred  	%p90, %p88, %p89;
	@%p90 bra 	$L__BB1_78;
	st.local.u32 	[%rd4+16], %r49;
	mov.u32 	%r578, %r49;
	bra.uni 	$L__BB1_81;
$L__BB1_78:
	setp.ne.s32 	%p91, %r578, %r49;
	@%p91 bra 	$L__BB1_81;
	ld.local.u32 	%r248, [%rd2+16];
	ld.local.u32 	%r249, [%rd11];
	setp.ge.s32 	%p92, %r248, %r249;
	@%p92 bra 	$L__BB1_81;
	mov.b32 	%r578, -1;
	st.local.u32 	[%rd4+16], %r578;
$L__BB1_81:
	setp.eq.s16 	%p93, %rs1, 1;
	selp.u32 	%r251, 1, 0, %p93;
	setp.eq.s16 	%p94, %rs2, 1;
	selp.u32 	%r252, 1, 0, %p94;
	add.s32 	%r253, %r251, %r252;
	setp.eq.s16 	%p95, %rs3, 1;
	selp.u32 	%r254, 1, 0, %p95;
	add.s32 	%r255, %r253, %r254;
	setp.eq.s16 	%p96, %rs4, 1;
	selp.u32 	%r256, 1, 0, %p96;
	add.s32 	%r257, %r255, %r256;
	setp.eq.s16 	%p97, %rs5, 1;
	selp.u32 	%r258, 1, 0, %p97;
	add.s32 	%r259, %r257, %r258;
	setp.lt.u32 	%p98, %r259, 3;
	@%p98 bra 	$L__BB1_195;
$L__BB1_82:
	mov.u32 	%r65, %r570;
	mov.u32 	%r570, %r569;
	mov.u32 	%r569, %r581;
	mov.u32 	%r581, %r593;
	mov.u32 	%r61, %r579;
	shr.u32 	%r260, %r571, 2;
	xor.b32  	%r261, %r260, %r571;
	shl.b32 	%r262, %r581, 4;
	shl.b32 	%r263, %r261, 1;
	xor.b32  	%r264, %r263, %r262;
	xor.b32  	%r265, %r264, %r261;
	xor.b32  	%r593, %r265, %r581;
	add.s32 	%r579, %r61, 362437;
	add.s32 	%r266, %r593, %r579;
	mul.hi.u32 	%r267, %r266, -858993459;
	shr.u32 	%r268, %r267, 2;
	mul.lo.s32 	%r269, %r268, 5;
	sub.s32 	%r69, %r266, %r269;
	cvt.u64.u32 	%rd77, %r69;
	add.s64 	%rd78, %rd3, %rd77;
	ld.local.u8 	%rs60, [%rd78];
	setp.eq.s16 	%p99, %rs60, 0;
	mov.u32 	%r571, %r65;
	@%p99 bra 	$L__BB1_82;
	ld.param.u64 	%rd205, [_Z12camel_up_simIyEvP17curandStateXORWOWPKiPKbS3_PT_S6__param_0];
	cvt.u64.u32 	%rd79, %r69;
	shr.u32 	%r270, %r65, 2;
	xor.b32  	%r271, %r270, %r65;
	cvta.to.global.u64 	%rd80, %rd205;
	mov.u32 	%r272, %ctaid.x;
	mov.u32 	%r273, %ntid.x;
	mov.u32 	%r274, %tid.x;
	mad.lo.s32 	%r275, %r272, %r273, %r274;
	mul.wide.s32 	%rd81, %r275, 48;
	add.s64 	%rd82, %rd80, %rd81;
	st.global.v2.u32 	[%rd82+8], {%r569, %r581};
	shl.b32 	%r276, %r593, 4;
	shl.b32 	%r277, %r271, 1;
	xor.b32  	%r278, %r277, %r276;
	xor.b32  	%r279, %r278, %r271;
	xor.b32  	%r605, %r279, %r593;
	st.global.v2.u32 	[%rd82+16], {%r593, %r605};
	add.s32 	%r591, %r61, 724874;
	st.global.v2.u32 	[%rd82], {%r591, %r570};
	add.s32 	%r280, %r605, %r591;
	mul.hi.u32 	%r281, %r280, -1431655765;
	shr.u32 	%r282, %r281, 1;
	mul.lo.s32 	%r283, %r282, 3;
	sub.s32 	%r284, %r280, %r283;
	add.s32 	%r72, %r284, 1;
	mul.wide.u32 	%rd83, %r69, 4;
	add.s64 	%rd12, %rd2, %rd83;
	ld.local.u32 	%r285, [%rd12];
	add.s32 	%r286, %r72, %r285;
	st.local.u32 	[%rd12], %r286;
	add.s64 	%rd84, %rd3, %rd79;
	mov.b16 	%rs61, 0;
	st.local.u8 	[%rd84], %rs61;
	st.local.u8 	[%rd5], %rs61;
	st.local.u8 	[%rd5+1], %rs61;
	st.local.u8 	[%rd5+2], %rs61;
	st.local.u8 	[%rd5+3], %rs61;
	st.local.u8 	[%rd5+4], %rs61;
	add.s64 	%rd85, %rd5, %rd79;
	mov.b16 	%rs62, 1;
	st.local.u8 	[%rd85], %rs62;
	add.s64 	%rd86, %rd4, %rd83;
	ld.local.u32 	%r585, [%rd86];
	setp.eq.s32 	%p100, %r585, -1;
	@%p100 bra 	$L__BB1_85;
$L__BB1_84:
	cvt.s64.s32 	%rd87, %r585;
	mul.wide.s32 	%rd88, %r585, 4;
	add.s64 	%rd89, %rd2, %rd88;
	ld.local.u32 	%r287, [%rd89];
	add.s32 	%r288, %r287, %r72;
	st.local.u32 	[%rd89], %r288;
	add.s64 	%rd90, %rd5, %rd87;
	mov.b16 	%rs63, 1;
	st.local.u8 	[%rd90], %rs63;
	add.s64 	%rd91, %rd4, %rd88;
	ld.local.u32 	%r585, [%rd91];
	setp.ne.s32 	%p101, %r585, -1;
	@%p101 bra 	$L__BB1_84;
$L__BB1_85:
	setp.eq.s32 	%p102, %r69, 0;
	@%p102 bra 	$L__BB1_88;
	ld.local.u32 	%r289, [%rd2];
	ld.local.u32 	%r290, [%rd12];
	setp.ne.s32 	%p103, %r289, %r290;
	setp.ne.s32 	%p104, %r574, -1;
	or.pred  	%p105, %p103, %p104;
	ld.local.u8 	%rs64, [%rd5];
	setp.ne.s16 	%p106, %rs64, 0;
	or.pred  	%p107, %p105, %p106;
	@%p107 bra 	$L__BB1_88;
	st.local.u32 	[%rd4], %r69;
	mov.u32 	%r574, %r69;
	bra.uni 	$L__BB1_91;
$L__BB1_88:
	setp.ne.s32 	%p108, %r574, %r69;
	@%p108 bra 	$L__BB1_91;
	ld.local.u32 	%r291, [%rd2];
	ld.local.u32 	%r292, [%rd12];
	setp.ge.s32 	%p109, %r291, %r292;
	@%p109 bra 	$L__BB1_91;
	mov.b32 	%r574, -1;
	st.local.u32 	[%rd4], %r574;
$L__BB1_91:
	setp.eq.s32 	%p110, %r69, 1;
	@%p110 bra 	$L__BB1_95;
	ld.local.u32 	%r294, [%rd2+4];
	ld.local.u32 	%r295, [%rd12];
	setp.ne.s32 	%p111, %r294, %r295;
	@%p111 bra 	$L__BB1_95;
	setp.ne.s32 	%p112, %r575, -1;
	ld.local.u8 	%rs67, [%rd5+1];
	setp.ne.s16 	%p113, %rs67, 0;
	or.pred  	%p114, %p112, %p113;
	@%p114 bra 	$L__BB1_95;
	st.local.u32 	[%rd4+4], %r69;
	mov.u32 	%r575, %r69;
	bra.uni 	$L__BB1_98;
$L__BB1_95:
	setp.ne.s32 	%p115, %r575, %r69;
	@%p115 bra 	$L__BB1_98;
	ld.local.u32 	%r296, [%rd2+4];
	ld.local.u32 	%r297, [%rd12];
	setp.ge.s32 	%p116, %r296, %r297;
	@%p116 bra 	$L__BB1_98;
	mov.b32 	%r575, -1;
	st.local.u32 	[%rd4+4], %r575;
$L__BB1_98:
	setp.eq.s32 	%p117, %r69, 2;
	@%p117 bra 	$L__BB1_102;
	ld.local.u32 	%r299, [%rd2+8];
	ld.local.u32 	%r300, [%rd12];
	setp.ne.s32 	%p118, %r299, %r300;
	@%p118 bra 	$L__BB1_102;
	setp.ne.s32 	%p119, %r576, -1;
	ld.local.u8 	%rs70, [%rd5+2];
	setp.ne.s16 	%p120, %rs70, 0;
	or.pred  	%p121, %p119, %p120;
	@%p121 bra 	$L__BB1_102;
	st.local.u32 	[%rd4+8], %r69;
	mov.u32 	%r576, %r69;
	bra.uni 	$L__BB1_105;
$L__BB1_102:
	setp.ne.s32 	%p122, %r576, %r69;
	@%p122 bra 	$L__BB1_105;
	ld.local.u32 	%r301, [%rd2+8];
	ld.local.u32 	%r302, [%rd12];
	setp.ge.s32 	%p123, %r301, %r302;
	@%p123 bra 	$L__BB1_105;
	mov.b32 	%r576, -1;
	st.local.u32 	[%rd4+8], %r576;
$L__BB1_105:
	setp.eq.s32 	%p124, %r69, 3;
	@%p124 bra 	$L__BB1_109;
	ld.local.u32 	%r304, [%rd2+12];
	ld.local.u32 	%r305, [%rd12];
	setp.ne.s32 	%p125, %r304, %r305;
	@%p125 bra 	$L__BB1_109;
	setp.ne.s32 	%p126, %r577, -1;
	ld.local.u8 	%rs73, [%rd5+3];
	setp.ne.s16 	%p127, %rs73, 0;
	or.pred  	%p128, %p126, %p127;
	@%p128 bra 	$L__BB1_109;
	st.local.u32 	[%rd4+12], %r69;
	mov.u32 	%r577, %r69;
	bra.uni 	$L__BB1_112;
$L__BB1_109:
	setp.ne.s32 	%p129, %r577, %r69;
	@%p129 bra 	$L__BB1_112;
	ld.local.u32 	%r306, [%rd2+12];
	ld.local.u32 	%r307, [%rd12];
	setp.ge.s32 	%p130, %r306, %r307;
	@%p130 bra 	$L__BB1_112;
	mov.b32 	%r577, -1;
	st.local.u32 	[%rd4+12], %r577;
$L__BB1_112:
	setp.eq.s32 	%p131, %r69, 4;
	@%p131 bra 	$L__BB1_116;
	ld.local.u32 	%r309, [%rd2+16];
	ld.local.u32 	%r310, [%rd12];
	setp.ne.s32 	%p132, %r309, %r310;
	@%p132 bra 	$L__BB1_116;
	setp.ne.s32 	%p133, %r578, -1;
	ld.local.u8 	%rs76, [%rd5+4];
	setp.ne.s16 	%p134, %rs76, 0;
	or.pred  	%p135, %p133, %p134;
	@%p135 bra 	$L__BB1_116;
	st.local.u32 	[%rd4+16], %r69;
	mov.u32 	%r578, %r69;
	bra.uni 	$L__BB1_119;
$L__BB1_116:
	setp.ne.s32 	%p136, %r578, %r69;
	@%p136 bra 	$L__BB1_119;
	ld.local.u32 	%r311, [%rd2+16];
	ld.local.u32 	%r312, [%rd12];
	setp.ge.s32 	%p137, %r311, %r312;
	@%p137 bra 	$L__BB1_119;
	mov.b32 	%r578, -1;
	st.local.u32 	[%rd4+16], %r578;
$L__BB1_119:
	setp.eq.s16 	%p138, %rs1, 1;
	selp.u32 	%r314, 1, 0, %p138;
	setp.eq.s16 	%p139, %rs2, 1;
	selp.u32 	%r315, 1, 0, %p139;
	add.s32 	%r316, %r314, %r315;
	setp.eq.s16 	%p140, %rs3, 1;
	selp.u32 	%r317, 1, 0, %p140;
	add.s32 	%r318, %r316, %r317;
	setp.eq.s16 	%p141, %rs4, 1;
	selp.u32 	%r319, 1, 0, %p141;
	add.s32 	%r320, %r318, %r319;
	setp.eq.s16 	%p142, %rs5, 1;
	selp.u32 	%r321, 1, 0, %p142;
	add.s32 	%r322, %r320, %r321;
	setp.eq.s32 	%p143, %r322, 3;
	@%p143 bra 	$L__BB1_195;
$L__BB1_120:
	mov.u32 	%r85, %r569;
	mov.u32 	%r569, %r581;
	mov.u32 	%r581, %r593;
	mov.u32 	%r593, %r605;
	mov.u32 	%r81, %r591;
	shr.u32 	%r323, %r570, 2;
	xor.b32  	%r324, %r323, %r570;
	shl.b32 	%r325, %r593, 4;
	shl.b32 	%r326, %r324, 1;
	xor.b32  	%r327, %r326, %r325;
	xor.b32  	%r328, %r327, %r324;
	xor.b32  	%r605, %r328, %r593;
	add.s32 	%r591, %r81, 362437;
	add.s32 	%r329, %r605, %r591;
	mul.hi.u32 	%r330, %r329, -858993459;
	shr.u32 	%r331, %r330, 2;
	mul.lo.s32 	%r332, %r331, 5;
	sub.s32 	%r89, %r329, %r332;
	cvt.u64.u32 	%rd92, %r89;
	add.s64 	%rd93, %rd3, %rd92;
	ld.local.u8 	%rs84, [%rd93];
	setp.eq.s16 	%p144, %rs84, 0;
	mov.u32 	%r570, %r85;
	@%p144 bra 	$L__BB1_120;
	ld.param.u64 	%rd206, [_Z12camel_up_simIyEvP17curandStateXORWOWPKiPKbS3_PT_S6__param_0];
	cvt.u64.u32 	%rd94, %r89;
	shr.u32 	%r333, %r85, 2;
	xor.b32  	%r334, %r333, %r85;
	cvta.to.global.u64 	%rd95, %rd206;
	mov.u32 	%r335, %ctaid.x;
	mov.u32 	%r336, %ntid.x;
	mov.u32 	%r337, %tid.x;
	mad.lo.s32 	%r338, %r335, %r336, %r337;
	mul.wide.s32 	%rd96, %r338, 48;
	add.s64 	%rd97, %rd95, %rd96;
	st.global.v2.u32 	[%rd97+8], {%r581, %r593};
	shl.b32 	%r339, %r605, 4;
	shl.b32 	%r340, %r334, 1;
	xor.b32  	%r341, %r340, %r339;
	xor.b32  	%r342, %r341, %r334;
	xor.b32  	%r604, %r342, %r605;
	st.global.v2.u32 	[%rd97+16], {%r605, %r604};
	add.s32 	%r603, %r81, 724874;
	st.global.v2.u32 	[%rd97], {%r603, %r569};
	add.s32 	%r343, %r604, %r603;
	mul.hi.u32 	%r344, %r343, -1431655765;
	shr.u32 	%r345, %r344, 1;
	mul.lo.s32 	%r346, %r345, 3;
	sub.s32 	%r347, %r343, %r346;
	add.s32 	%r92, %r347, 1;
	mul.wide.u32 	%rd98, %r89, 4;
	add.s64 	%rd13, %rd2, %rd98;
	ld.local.u32 	%r348, [%rd13];
	add.s32 	%r349, %r92, %r348;
	st.local.u32 	[%rd13], %r349;
	add.s64 	%rd99, %rd3, %rd94;
	mov.b16 	%rs85, 0;
	st.local.u8 	[%rd99], %rs85;
	st.local.u8 	[%rd5], %rs85;
	st.local.u8 	[%rd5+1], %rs85;
	st.local.u8 	[%rd5+2], %rs85;
	st.local.u8 	[%rd5+3], %rs85;
	st.local.u8 	[%rd5+4], %rs85;
	add.s64 	%rd100, %rd5, %rd94;
	mov.b16 	%rs86, 1;
	st.local.u8 	[%rd100], %rs86;
	add.s64 	%rd101, %rd4, %rd98;
	ld.local.u32 	%r597, [%rd101];
	setp.eq.s32 	%p145, %r597, -1;
	@%p145 bra 	$L__BB1_123;
$L__BB1_122:
	cvt.s64.s32 	%rd102, %r597;
	mul.wide.s32 	%rd103, %r597, 4;
	add.s64 	%rd104, %rd2, %rd103;
	ld.local.u32 	%r350, [%rd104];
	add.s32 	%r351, %r350, %r92;
	st.local.u32 	[%rd104], %r351;
	add.s64 	%rd105, %rd5, %rd102;
	mov.b16 	%rs87, 1;
	st.local.u8 	[%rd105], %rs87;
	add.s64 	%rd106, %rd4, %rd103;
	ld.local.u32 	%r597, [%rd106];
	setp.ne.s32 	%p146, %r597, -1;
	@%p146 bra 	$L__BB1_122;
$L__BB1_123:
	setp.eq.s32 	%p147, %r89, 0;
	@%p147 bra 	$L__BB1_126;
	ld.local.u32 	%r352, [%rd2];
	ld.local.u32 	%r353, [%rd13];
	setp.ne.s32 	%p148, %r352, %r353;
	setp.ne.s32 	%p149, %r574, -1;
	or.pred  	%p150, %p148, %p149;
	ld.local.u8 	%rs88, [%rd5];
	setp.ne.s16 	%p151, %rs88, 0;
	or.pred  	%p152, %p150, %p151;
	@%p152 bra 	$L__BB1_126;
	st.local.u32 	[%rd4], %r89;
	mov.u32 	%r574, %r89;
	bra.uni 	$L__BB1_129;
$L__BB1_126:
	setp.ne.s32 	%p153, %r574, %r89;
	@%p153 bra 	$L__BB1_129;
	ld.local.u32 	%r354, [%rd2];
	ld.local.u32 	%r355, [%rd13];
	setp.ge.s32 	%p154, %r354, %r355;
	@%p154 bra 	$L__BB1_129;
	mov.b32 	%r574, -1;
	st.local.u32 	[%rd4], %r574;
$L__BB1_129:
	setp.eq.s32 	%p155, %r89, 1;
	@%p155 bra 	$L__BB1_133;
	ld.local.u32 	%r357, [%rd2+4];
	ld.local.u32 	%r358, [%rd13];
	setp.ne.s32 	%p156, %r357, %r358;
	@%p156 bra 	$L__BB1_133;
	setp.ne.s32 	%p157, %r575, -1;
	ld.local.u8 	%rs91, [%rd5+1];
	setp.ne.s16 	%p158, %rs91, 0;
	or.pred  	%p159, %p157, %p158;
	@%p159 bra 	$L__BB1_133;
	st.local.u32 	[%rd4+4], %r89;
	mov.u32 	%r575, %r89;
	bra.uni 	$L__BB1_136;
$L__BB1_133:
	setp.ne.s32 	%p160, %r575, %r89;
	@%p160 bra 	$L__BB1_136;
	ld.local.u32 	%r359, [%rd2+4];
	ld.local.u32 	%r360, [%rd13];
	setp.ge.s32 	%p161, %r359, %r360;
	@%p161 bra 	$L__BB1_136;
	mov.b32 	%r575, -1;
	st.local.u32 	[%rd4+4], %r575;
$L__BB1_136:
	setp.eq.s32 	%p162, %r89, 2;
	@%p162 bra 	$L__BB1_140;
	ld.local.u32 	%r362, [%rd2+8];
	ld.local.u32 	%r363, [%rd13];
	setp.ne.s32 	%p163, %r362, %r363;
	@%p163 bra 	$L__BB1_140;
	setp.ne.s32 	%p164, %r576, -1;
	ld.local.u8 	%rs94, [%rd5+2];
	setp.ne.s16 	%p165, %rs94, 0;
	or.pred  	%p166, %p164, %p165;
	@%p166 bra 	$L__BB1_140;
	st.local.u32 	[%rd4+8], %r89;
	mov.u32 	%r576, %r89;
	bra.uni 	$L__BB1_143;
$L__BB1_140:
	setp.ne.s32 	%p167, %r576, %r89;
	@%p167 bra 	$L__BB1_143;
	ld.local.u32 	%r364, [%rd2+8];
	ld.local.u32 	%r365, [%rd13];
	setp.ge.s32 	%p168, %r364, %r365;
	@%p168 bra 	$L__BB1_143;
	mov.b32 	%r576, -1;
	st.local.u32 	[%rd4+8], %r576;
$L__BB1_143:
	setp.eq.s32 	%p169, %r89, 3;
	@%p169 bra 	$L__BB1_147;
	ld.local.u32 	%r367, [%rd2+12];
	ld.local.u32 	%r368, [%rd13];
	setp.ne.s32 	%p170, %r367, %r368;
	@%p170 bra 	$L__BB1_147;
	setp.ne.s32 	%p171, %r577, -1;
	ld.local.u8 	%rs97, [%rd5+3];
	setp.ne.s16 	%p172, %rs97, 0;
	or.pred  	%p173, %p171, %p172;
	@%p173 bra 	$L__BB1_147;
	st.local.u32 	[%rd4+12], %r89;
	mov.u32 	%r577, %r89;
	bra.uni 	$L__BB1_150;
$L__BB1_147:
	setp.ne.s32 	%p174, %r577, %r89;
	@%p174 bra 	$L__BB1_150;
	ld.local.u32 	%r369, [%rd2+12];
	ld.local.u32 	%r370, [%rd13];
	setp.ge.s32 	%p175, %r369, %r370;
	@%p175 bra 	$L__BB1_150;
	mov.b32 	%r577, -1;
	st.local.u32 	[%rd4+12], %r577;
$L__BB1_150:
	setp.eq.s32 	%p176, %r89, 4;
	@%p176 bra 	$L__BB1_154;
	ld.local.u32 	%r372, [%rd2+16];
	ld.local.u32 	%r373, [%rd13];
	setp.ne.s32 	%p177, %r372, %r373;
	@%p177 bra 	$L__BB1_154;
	setp.ne.s32 	%p178, %r578, -1;
	ld.local.u8 	%rs100, [%rd5+4];
	setp.ne.s16 	%p179, %rs100, 0;
	or.pred  	%p180, %p178, %p179;
	@%p180 bra 	$L__BB1_154;
	st.local.u32 	[%rd4+16], %r89;
	mov.u32 	%r578, %r89;
	bra.uni 	$L__BB1_157;
$L__BB1_154:
	setp.ne.s32 	%p181, %r578, %r89;
	@%p181 bra 	$L__BB1_157;
	ld.local.u32 	%r374, [%rd2+16];
	ld.local.u32 	%r375, [%rd13];
	setp.ge.s32 	%p182, %r374, %r375;
	@%p182 bra 	$L__BB1_157;
	mov.b32 	%r578, -1;
	st.local.u32 	[%rd4+16], %r578;
$L__BB1_157:
	setp.eq.s16 	%p183, %rs1, 1;
	selp.u32 	%r377, 1, 0, %p183;
	setp.eq.s16 	%p184, %rs2, 1;
	selp.u32 	%r378, 1, 0, %p184;
	add.s32 	%r379, %r377, %r378;
	setp.eq.s16 	%p185, %rs3, 1;
	selp.u32 	%r380, 1, 0, %p185;
	add.s32 	%r381, %r379, %r380;
	setp.eq.s16 	%p186, %rs4, 1;
	selp.u32 	%r382, 1, 0, %p186;
	add.s32 	%r383, %r381, %r382;
	setp.eq.s16 	%p187, %rs5, 1;
	selp.u32 	%r384, 1, 0, %p187;
	add.s32 	%r385, %r383, %r384;
	setp.lt.u32 	%p188, %r385, 5;
	@%p188 bra 	$L__BB1_195;
$L__BB1_158:
	mov.u32 	%r105, %r581;
	mov.u32 	%r581, %r593;
	mov.u32 	%r593, %r605;
	mov.u32 	%r605, %r604;
	mov.u32 	%r101, %r603;
	shr.u32 	%r386, %r569, 2;
	xor.b32  	%r387, %r386, %r569;
	shl.b32 	%r388, %r605, 4;
	shl.b32 	%r389, %r387, 1;
	xor.b32  	%r390, %r389, %r388;
	xor.b32  	%r391, %r390, %r387;
	xor.b32  	%r604, %r391, %r605;
	add.s32 	%r603, %r101, 362437;
	add.s32 	%r392, %r604, %r603;
	mul.hi.u32 	%r393, %r392, -858993459;
	shr.u32 	%r394, %r393, 2;
	mul.lo.s32 	%r395, %r394, 5;
	sub.s32 	%r109, %r392, %r395;
	cvt.u64.u32 	%rd107, %r109;
	add.s64 	%rd108, %rd3, %rd107;
	ld.local.u8 	%rs108, [%rd108];
	setp.eq.s16 	%p189, %rs108, 0;
	mov.u32 	%r569, %r105;
	@%p189 bra 	$L__BB1_158;
	ld.param.u64 	%rd207, [_Z12camel_up_simIyEvP17curandStateXORWOWPKiPKbS3_PT_S6__param_0];
	cvt.u64.u32 	%rd109, %r109;
	shr.u32 	%r396, %r105, 2;
	xor.b32  	%r397, %r396, %r105;
	cvta.to.global.u64 	%rd110, %rd207;
	mov.u32 	%r398, %ctaid.x;
	mov.u32 	%r399, %ntid.x;
	mov.u32 	%r400, %tid.x;
	mad.lo.s32 	%r401, %r398, %r399, %r400;
	mul.wide.s32 	%rd111, %r401, 48;
	add.s64 	%rd112, %rd110, %rd111;
	st.global.v2.u32 	[%rd112+8], {%r593, %r605};
	shl.b32 	%r402, %r604, 4;
	shl.b32 	%r403, %r397, 1;
	xor.b32  	%r404, %r403, %r402;
	xor.b32  	%r405, %r404, %r397;
	xor.b32  	%r406, %r405, %r604;
	st.global.v2.u32 	[%rd112+16], {%r604, %r406};
	add.s32 	%r407, %r101, 724874;
	st.global.v2.u32 	[%rd112], {%r407, %r581};
	add.s32 	%r408, %r406, %r407;
	mul.hi.u32 	%r409, %r408, -1431655765;
	shr.u32 	%r410, %r409, 1;
	mul.lo.s32 	%r411, %r410, 3;
	sub.s32 	%r412, %r408, %r411;
	add.s32 	%r110, %r412, 1;
	mul.wide.u32 	%rd113, %r109, 4;
	add.s64 	%rd14, %rd2, %rd113;
	ld.local.u32 	%r413, [%rd14];
	add.s32 	%r414, %r110, %r413;
	st.local.u32 	[%rd14], %r414;
	add.s64 	%rd114, %rd3, %rd109;
	mov.b16 	%rs109, 0;
	st.local.u8 	[%rd114], %rs109;
	st.local.u8 	[%rd5], %rs109;
	st.local.u8 	[%rd5+1], %rs109;
	st.local.u8 	[%rd5+2], %rs109;
	st.local.u8 	[%rd5+3], %rs109;
	st.local.u8 	[%rd5+4], %rs109;
	add.s64 	%rd115, %rd5, %rd109;
	mov.b16 	%rs110, 1;
	st.local.u8 	[%rd115], %rs110;
	add.s64 	%rd116, %rd4, %rd113;
	ld.local.u32 	%r609, [%rd116];
	setp.eq.s32 	%p190, %r609, -1;
	@%p190 bra 	$L__BB1_161;
$L__BB1_160:
	cvt.s64.s32 	%rd117, %r609;
	mul.wide.s32 	%rd118, %r609, 4;
	add.s64 	%rd119, %rd2, %rd118;
	ld.local.u32 	%r415, [%rd119];
	add.s32 	%r416, %r415, %r110;
	st.local.u32 	[%rd119], %r416;
	add.s64 	%rd120, %rd5, %rd117;
	mov.b16 	%rs111, 1;
	st.local.u8 	[%rd120], %rs111;
	add.s64 	%rd121, %rd4, %rd118;
	ld.local.u32 	%r609, [%rd121];
	setp.ne.s32 	%p191, %r609, -1;
	@%p191 bra 	$L__BB1_160;
$L__BB1_161:
	setp.eq.s32 	%p192, %r109, 0;
	@%p192 bra 	$L__BB1_164;
	ld.local.u32 	%r417, [%rd2];
	ld.local.u32 	%r418, [%rd14];
	setp.ne.s32 	%p193, %r417, %r418;
	setp.ne.s32 	%p194, %r574, -1;
	or.pred  	%p195, %p193, %p194;
	ld.local.u8 	%rs112, [%rd5];
	setp.ne.s16 	%p196, %rs112, 0;
	or.pred  	%p197, %p195, %p196;
	@%p197 bra 	$L__BB1_164;
	st.local.u32 	[%rd4], %r109;
	bra.uni 	$L__BB1_167;
$L__BB1_164:
	setp.ne.s32 	%p198, %r574, %r109;
	@%p198 bra 	$L__BB1_167;
	ld.local.u32 	%r419, [%rd2];
	ld.local.u32 	%r420, [%rd14];
	setp.ge.s32 	%p199, %r419, %r420;
	@%p199 bra 	$L__BB1_167;
	mov.b32 	%r421, -1;
	st.local.u32 	[%rd4], %r421;
$L__BB1_167:
	setp.eq.s32 	%p200, %r109, 1;
	@%p200 bra 	$L__BB1_171;
	ld.local.u32 	%r422, [%rd2+4];
	ld.local.u32 	%r423, [%rd14];
	setp.ne.s32 	%p201, %r422, %r423;
	@%p201 bra 	$L__BB1_171;
	setp.ne.s32 	%p202, %r575, -1;
	ld.local.u8 	%rs115, [%rd5+1];
	setp.ne.s16 	%p203, %rs115, 0;
	or.pred  	%p204, %p202, %p203;
	@%p204 bra 	$L__BB1_171;
	st.local.u32 	[%rd4+4], %r109;
	bra.uni 	$L__BB1_174;
$L__BB1_171:
	setp.ne.s32 	%p205, %r575, %r109;
	@%p205 bra 	$L__BB1_174;
	ld.local.u32 	%r424, [%rd2+4];
	ld.local.u32 	%r425, [%rd14];
	setp.ge.s32 	%p206, %r424, %r425;
	@%p206 bra 	$L__BB1_174;
	mov.b32 	%r426, -1;
	st.local.u32 	[%rd4+4], %r426;
$L__BB1_174:
	setp.eq.s32 	%p207, %r109, 2;
	@%p207 bra 	$L__BB1_178;
	ld.local.u32 	%r427, [%rd2+8];
	ld.local.u32 	%r428, [%rd14];
	setp.ne.s32 	%p208, %r427, %r428;
	@%p208 bra 	$L__BB1_178;
	setp.ne.s32 	%p209, %r576, -1;
	ld.local.u8 	%rs118, [%rd5+2];
	setp.ne.s16 	%p210, %rs118, 0;
	or.pred  	%p211, %p209, %p210;
	@%p211 bra 	$L__BB1_178;
	st.local.u32 	[%rd4+8], %r109;
	bra.uni 	$L__BB1_181;
$L__BB1_178:
	setp.ne.s32 	%p212, %r576, %r109;
	@%p212 bra 	$L__BB1_181;
	ld.local.u32 	%r429, [%rd2+8];
	ld.local.u32 	%r430, [%rd14];
	setp.ge.s32 	%p213, %r429, %r430;
	@%p213 bra 	$L__BB1_181;
	mov.b32 	%r431, -1;
	st.local.u32 	[%rd4+8], %r431;
$L__BB1_181:
	setp.eq.s32 	%p214, %r109, 3;
	@%p214 bra 	$L__BB1_185;
	ld.local.u32 	%r432, [%rd2+12];
	ld.local.u32 	%r433, [%rd14];
	setp.ne.s32 	%p215, %r432, %r433;
	@%p215 bra 	$L__BB1_185;
	setp.ne.s32 	%p216, %r577, -1;
	ld.local.u8 	%rs121, [%rd5+3];
	setp.ne.s16 	%p217, %rs121, 0;
	or.pred  	%p218, %p216, %p217;
	@%p218 bra 	$L__BB1_185;
	st.local.u32 	[%rd4+12], %r109;
	bra.uni 	$L__BB1_188;
$L__BB1_185:
	setp.ne.s32 	%p219, %r577, %r109;
	@%p219 bra 	$L__BB1_188;
	ld.local.u32 	%r434, [%rd2+12];
	ld.local.u32 	%r435, [%rd14];
	setp.ge.s32 	%p220, %r434, %r435;
	@%p220 bra 	$L__BB1_188;
	mov.b32 	%r436, -1;
	st.local.u32 	[%rd4+12], %r436;
$L__BB1_188:
	setp.eq.s32 	%p221, %r109, 4;
	@%p221 bra 	$L__BB1_192;
	ld.local.u32 	%r437, [%rd2+16];
	ld.local.u32 	%r438, [%rd14];
	setp.ne.s32 	%p222, %r437, %r438;
	@%p222 bra 	$L__BB1_192;
	setp.ne.s32 	%p223, %r578, -1;
	ld.local.u8 	%rs124, [%rd5+4];
	setp.ne.s16 	%p224, %rs124, 0;
	or.pred  	%p225, %p223, %p224;
	@%p225 bra 	$L__BB1_192;
	st.local.u32 	[%rd4+16], %r109;
	bra.uni 	$L__BB1_195;
$L__BB1_192:
	setp.ne.s32 	%p226, %r578, %r109;
	@%p226 bra 	$L__BB1_195;
	ld.local.u32 	%r439, [%rd2+16];
	ld.local.u32 	%r440, [%rd14];
	setp.ge.s32 	%p227, %r439, %r440;
	@%p227 bra 	$L__BB1_195;
	mov.b32 	%r441, -1;
	st.local.u32 	[%rd4+16], %r441;
$L__BB1_195:
	ld.local.u32 	%r442, [%rd2+4];
	ld.local.u32 	%r443, [%rd2];
	setp.gt.s32 	%p228, %r442, %r443;
	selp.u32 	%r444, 1, 0, %p228;
	ld.local.u32 	%r445, [%rd2+8];
	mul.wide.u32 	%rd122, %r444, 4;
	add.s64 	%rd123, %rd2, %rd122;
	ld.local.u32 	%r446, [%rd123];
	setp.gt.s32 	%p229, %r445, %r446;
	selp.b32 	%r447, 2, %r444, %p229;
	ld.local.u32 	%r448, [%rd2+12];
	mul.wide.u32 	%rd124, %r447, 4;
	add.s64 	%rd125, %rd2, %rd124;
	ld.local.u32 	%r449, [%rd125];
	setp.gt.s32 	%p230, %r448, %r449;
	selp.b32 	%r450, 3, %r447, %p230;
	ld.local.u32 	%r451, [%rd2+16];
	mul.wide.u32 	%rd126, %r450, 4;
	add.s64 	%rd127, %rd2, %rd126;
	ld.local.u32 	%r452, [%rd127];
	setp.gt.s32 	%p231, %r451, %r452;
	selp.b32 	%r453, 4, %r450, %p231;
	cvt.u64.u32 	%rd212, %r453;
	mul.wide.u32 	%rd128, %r453, 4;
	add.s64 	%rd129, %rd4, %rd128;
	ld.local.u32 	%r610, [%rd129];
	setp.eq.s32 	%p232, %r610, -1;
	@%p232 bra 	$L__BB1_197;
$L__BB1_196:
	cvt.s64.s32 	%rd212, %r610;
	mul.wide.s32 	%rd130, %r610, 4;
	add.s64 	%rd131, %rd4, %rd130;
	ld.local.u32 	%r610, [%rd131];
	setp.ne.s32 	%p233, %r610, -1;
	@%p233 bra 	$L__BB1_196;
$L__BB1_197:
	ld.param.u64 	%rd210, [_Z12camel_up_simIyEvP17curandStateXORWOWPKiPKbS3_PT_S6__param_5];
	shl.b64 	%rd132, %rd212, 3;
	add.s64 	%rd133, %rd1, %rd132;
	ld.local.u64 	%rd134, [%rd133];
	add.s64 	%rd135, %rd134, 1;
	st.local.u64 	[%rd133], %rd135;
	add.s32 	%r554, %r554, 1;
	cvt.u64.u32 	%rd136, %r554;
	setp.gt.u64 	%p234, %rd210, %rd136;
	@%p234 bra 	$L__BB1_4;
	ld.local.u64 	%rd211, [%rd1];
$L__BB1_199:
	mov.u32 	%r13, %tid.x;
	and.b32  	%r14, %r13, 31;
	setp.eq.s32 	%p235, %r14, 0;
	// begin inline asm
	mov.b64 {%r454,%r455}, %rd211;
	// end inline asm
	shfl.sync.down.b32	%r457|%p236, %r455, 16, 31, -1;
	shfl.sync.down.b32	%r456|%p237, %r454, 16, 31, -1;
	// begin inline asm
	mov.b64 %rd138, {%r456,%r457};
	// end inline asm
	add.s64 	%rd139, %rd211, %rd138;
	// begin inline asm
	mov.b64 {%r458,%r459}, %rd139;
	// end inline asm
	shfl.sync.down.b32	%r461|%p238, %r459, 8, 31, -1;
	shfl.sync.down.b32	%r460|%p239, %r458, 8, 31, -1;
	// begin inline asm
	mov.b64 %rd140, {%r460,%r461};
	// end inline asm
	add.s64 	%rd141, %rd139, %rd140;
	// begin inline asm
	mov.b64 {%r462,%r463}, %rd141;
	// end inline asm
	shfl.sync.down.b32	%r465|%p240, %r463, 4, 31, -1;
	shfl.sync.down.b32	%r464|%p241, %r462, 4, 31, -1;
	// begin inline asm
	mov.b64 %rd142, {%r464,%r465};
	// end inline asm
	add.s64 	%rd143, %rd141, %rd142;
	// begin inline asm
	mov.b64 {%r466,%r467}, %rd143;
	// end inline asm
	shfl.sync.down.b32	%r469|%p242, %r467, 2, 31, -1;
	shfl.sync.down.b32	%r468|%p243, %r466, 2, 31, -1;
	// begin inline asm
	mov.b64 %rd144, {%r468,%r469};
	// end inline asm
	add.s64 	%rd145, %rd143, %rd144;
	// begin inline asm
	mov.b64 {%r470,%r471}, %rd145;
	// end inline asm
	shfl.sync.down.b32	%r473|%p244, %r471, 1, 31, -1;
	shfl.sync.down.b32	%r472|%p245, %r470, 1, 31, -1;
	// begin inline asm
	mov.b64 %rd146, {%r472,%r473};
	// end inline asm
	add.s64 	%rd8, %rd145, %rd146;
	@%p235 bra 	$L__BB1_200;
	bra.uni 	$L__BB1_201;
$L__BB1_200:
	atom.shared.add.u64 	%rd147, [_ZZ12camel_up_simIyEvP17curandStateXORWOWPKiPKbS3_PT_S6_E14shared_results], %rd8;
$L__BB1_201:
	setp.ne.s32 	%p246, %r14, 0;
	ld.local.u64 	%rd148, [%rd1+8];
	// begin inline asm
	mov.b64 {%r474,%r475}, %rd148;
	// end inline asm
	shfl.sync.down.b32	%r477|%p247, %r475, 16, 31, -1;
	shfl.sync.down.b32	%r476|%p248, %r474, 16, 31, -1;
	// begin inline asm
	mov.b64 %rd149, {%r476,%r477};
	// end inline asm
	add.s64 	%rd150, %rd148, %rd149;
	// begin inline asm
	mov.b64 {%r478,%r479}, %rd150;
	// end inline asm
	shfl.sync.down.b32	%r481|%p249, %r479, 8, 31, -1;
	shfl.sync.down.b32	%r480|%p250, %r478, 8, 31, -1;
	// begin inline asm
	mov.b64 %rd151, {%r480,%r481};
	// end inline asm
	add.s64 	%rd152, %rd150, %rd151;
	// begin inline asm
	mov.b64 {%r482,%r483}, %rd152;
	// end inline asm
	shfl.sync.down.b32	%r485|%p251, %r483, 4, 31, -1;
	shfl.sync.down.b32	%r484|%p252, %r482, 4, 31, -1;
	// begin inline asm
	mov.b64 %rd153, {%r484,%r485};
	// end inline asm
	add.s64 	%rd154, %rd152, %rd153;
	// begin inline asm
	mov.b64 {%r486,%r487}, %rd154;
	// end inline asm
	shfl.sync.down.b32	%r489|%p253, %r487, 2, 31, -1;
	shfl.sync.down.b32	%r488|%p254, %r486, 2, 31, -1;
	// begin inline asm
	mov.b64 %rd155, {%r488,%r489};
	// end inline asm
	add.s64 	%rd156, %rd154, %rd155;
	// begin inline asm
	mov.b64 {%r490,%r491}, %rd156;
	// end inline asm
	shfl.sync.down.b32	%r493|%p255, %r491, 1, 31, -1;
	shfl.sync.down.b32	%r492|%p256, %r490, 1, 31, -1;
	// begin inline asm
	mov.b64 %rd157, {%r492,%r493};
	// end inline asm
	add.s64 	%rd19, %rd156, %rd157;
	@%p246 bra 	$L__BB1_203;
	atom.shared.add.u64 	%rd158, [_ZZ12camel_up_simIyEvP17curandStateXORWOWPKiPKbS3_PT_S6_E14shared_results+8], %rd19;
$L__BB1_203:
	setp.ne.s32 	%p257, %r14, 0;
	ld.local.u64 	%rd159, [%rd1+16];
	// begin inline asm
	mov.b64 {%r494,%r495}, %rd159;
	// end inline asm
	shfl.sync.down.b32	%r497|%p258, %r495, 16, 31, -1;
	shfl.sync.down.b32	%r496|%p259, %r494, 16, 31, -1;
	// begin inline asm
	mov.b64 %rd160, {%r496,%r497};
	// end inline asm
	add.s64 	%rd161, %rd159, %rd160;
	// begin inline asm
	mov.b64 {%r498,%r499}, %rd161;
	// end inline asm
	shfl.sync.down.b32	%r501|%p260, %r499, 8, 31, -1;
	shfl.sync.down.b32	%r500|%p261, %r498, 8, 31, -1;
	// begin inline asm
	mov.b64 %rd162, {%r500,%r501};
	// end inline asm
	add.s64 	%rd163, %rd161, %rd162;
	// begin inline asm
	mov.b64 {%r502,%r503}, %rd163;
	// end inline asm
	shfl.sync.down.b32	%r505|%p262, %r503, 4, 31, -1;
	shfl.sync.down.b32	%r504|%p263, %r502, 4, 31, -1;
	// begin inline asm
	mov.b64 %rd164, {%r504,%r505};
	// end inline asm
	add.s64 	%rd165, %rd163, %rd164;
	// begin inline asm
	mov.b64 {%r506,%r507}, %rd165;
	// end inline asm
	shfl.sync.down.b32	%r509|%p264, %r507, 2, 31, -1;
	shfl.sync.down.b32	%r508|%p265, %r506, 2, 31, -1;
	// begin inline asm
	mov.b64 %rd166, {%r508,%r509};
	// end inline asm
	add.s64 	%rd167, %rd165, %rd166;
	// begin inline asm
	mov.b64 {%r510,%r511}, %rd167;
	// end inline asm
	shfl.sync.down.b32	%r513|%p266, %r511, 1, 31, -1;
	shfl.sync.down.b32	%r512|%p267, %r510, 1, 31, -1;
	// begin inline asm
	mov.b64 %rd168, {%r512,%r513};
	// end inline asm
	add.s64 	%rd20, %rd167, %rd168;
	@%p257 bra 	$L__BB1_205;
	atom.shared.add.u64 	%rd169, [_ZZ12camel_up_simIyEvP17curandStateXORWOWPKiPKbS3_PT_S6_E14shared_results+16], %rd20;
$L__BB1_205:
	setp.ne.s32 	%p268, %r14, 0;
	ld.local.u64 	%rd170, [%rd1+24];
	// begin inline asm
	mov.b64 {%r514,%r515}, %rd170;
	// end inline asm
	shfl.sync.down.b32	%r517|%p269, %r515, 16, 31, -1;
	shfl.sync.down.b32	%r516|%p270, %r514, 16, 31, -1;
	// begin inline asm
	mov.b64 %rd171, {%r516,%r517};
	// end inline asm
	add.s64 	%rd172, %rd170, %rd171;
	// begin inline asm
	mov.b64 {%r518,%r519}, %rd172;
	// end inline asm
	shfl.sync.down.b32	%r521|%p271, %r519, 8, 31, -1;
	shfl.sync.down.b32	%r520|%p272, %r518, 8, 31, -1;
	// begin inline asm
	mov.b64 %rd173, {%r520,%r521};
	// end inline asm
	add.s64 	%rd174, %rd172, %rd173;
	// begin inline asm
	mov.b64 {%r522,%r523}, %rd174;
	// end inline asm
	shfl.sync.down.b32	%r525|%p273, %r523, 4, 31, -1;
	shfl.sync.down.b32	%r524|%p274, %r522, 4, 31, -1;
	// begin inline asm
	mov.b64 %rd175, {%r524,%r525};
	// end inline asm
	add.s64 	%rd176, %rd174, %rd175;
	// begin inline asm
	mov.b64 {%r526,%r527}, %rd176;
	// end inline asm
	shfl.sync.down.b32	%r529|%p275, %r527, 2, 31, -1;
	shfl.sync.down.b32	%r528|%p276, %r526, 2, 31, -1;
	// begin inline asm
	mov.b64 %rd177, {%r528,%r529};
	// end inline asm
	add.s64 	%rd178, %rd176, %rd177;
	// begin inline asm
	mov.b64 {%r530,%r531}, %rd178;
	// end inline asm
	shfl.sync.down.b32	%r533|%p277, %r531, 1, 31, -1;
	shfl.sync.down.b32	%r532|%p278, %r530, 1, 31, -1;
	// begin inline asm
	mov.b64 %rd179, {%r532,%r533};
	// end inline asm
	add.s64 	%rd21, %rd178, %rd179;
	@%p268 bra 	$L__BB1_207;
	atom.shared.add.u64 	%rd180, [_ZZ12camel_up_simIyEvP17curandStateXORWOWPKiPKbS3_PT_S6_E14shared_results+24], %rd21;
$L__BB1_207:
	setp.ne.s32 	%p279, %r14, 0;
	ld.local.u64 	%rd181, [%rd1+32];
	// begin inline asm
	mov.b64 {%r534,%r535}, %rd181;
	// end inline asm
	shfl.sync.down.b32	%r537|%p280, %r535, 16, 31, -1;
	shfl.sync.down.b32	%r536|%p281, %r534, 16, 31, -1;
	// begin inline asm
	mov.b64 %rd182, {%r536,%r537};
	// end inline asm
	add.s64 	%rd183, %rd181, %rd182;
	// begin inline asm
	mov.b64 {%r538,%r539}, %rd183;
	// end inline asm
	shfl.sync.down.b32	%r541|%p282, %r539, 8, 31, -1;
	shfl.sync.down.b32	%r540|%p283, %r538, 8, 31, -1;
	// begin inline asm
	mov.b64 %rd184, {%r540,%r541};
	// end inline asm
	add.s64 	%rd185, %rd183, %rd184;
	// begin inline asm
	mov.b64 {%r542,%r543}, %rd185;
	// end inline asm
	shfl.sync.down.b32	%r545|%p284, %r543, 4, 31, -1;
	shfl.sync.down.b32	%r544|%p285, %r542, 4, 31, -1;
	// begin inline asm
	mov.b64 %rd186, {%r544,%r545};
	// end inline asm
	add.s64 	%rd187, %rd185, %rd186;
	// begin inline asm
	mov.b64 {%r546,%r547}, %rd187;
	// end inline asm
	shfl.sync.down.b32	%r549|%p286, %r547, 2, 31, -1;
	shfl.sync.down.b32	%r548|%p287, %r546, 2, 31, -1;
	// begin inline asm
	mov.b64 %rd188, {%r548,%r549};
	// end inline asm
	add.s64 	%rd189, %rd187, %rd188;
	// begin inline asm
	mov.b64 {%r550,%r551}, %rd189;
	// end inline asm
	shfl.sync.down.b32	%r553|%p288, %r551, 1, 31, -1;
	shfl.sync.down.b32	%r552|%p289, %r550, 1, 31, -1;
	// begin inline asm
	mov.b64 %rd190, {%r552,%r553};
	// end inline asm
	add.s64 	%rd22, %rd189, %rd190;
	@%p279 bra 	$L__BB1_209;
	atom.shared.add.u64 	%rd191, [_ZZ12camel_up_simIyEvP17curandStateXORWOWPKiPKbS3_PT_S6_E14shared_results+32], %rd22;
$L__BB1_209:
	bar.sync 	0;
	setp.ne.s32 	%p290, %r13, 0;
	@%p290 bra 	$L__BB1_211;
	ld.param.u64 	%rd208, [_Z12camel_up_simIyEvP17curandStateXORWOWPKiPKbS3_PT_S6__param_4];
	cvta.to.global.u64 	%rd192, %rd208;
	ld.shared.u64 	%rd193, [_ZZ12camel_up_simIyEvP17curandStateXORWOWPKiPKbS3_PT_S6_E14shared_results];
	atom.global.add.u64 	%rd194, [%rd192], %rd193;
	ld.shared.u64 	%rd195, [_ZZ12camel_up_simIyEvP17curandStateXORWOWPKiPKbS3_PT_S6_E14shared_results+8];
	atom.global.add.u64 	%rd196, [%rd192+8], %rd195;
	ld.shared.u64 	%rd197, [_ZZ12camel_up_simIyEvP17curandStateXORWOWPKiPKbS3_PT_S6_E14shared_results+16];
	atom.global.add.u64 	%rd198, [%rd192+16], %rd197;
	ld.shared.u64 	%rd199, [_ZZ12camel_up_simIyEvP17curandStateXORWOWPKiPKbS3_PT_S6_E14shared_results+24];
	atom.global.add.u64 	%rd200, [%rd192+24], %rd199;
	ld.shared.u64 	%rd201, [_ZZ12camel_up_simIyEvP17curandStateXORWOWPKiPKbS3_PT_S6_E14shared_results+32];
	atom.global.add.u64 	%rd202, [%rd192+32], %rd201;
$L__BB1_211:
	ret;

}


// ===== COMPILED SASS (sm_100) =====

	.target	sm_100

	.elftype	@"ET_EXEC"


//--------------------- .note.nv.tkinfo           --------------------------
	.section	.note.nv.tkinfo,"",@"SHT_NOTE"
	.sectionflags	@"SHF_NOTE_NV_TKINFO"
	.tkinfo
        /*0018*/ 	.word	0x00000002
        /*0030*/ 	.string	""
        /*0030*/ 	.string	"ptxas"
        /*0030*/ 	.string	"Cuda compilation tools, release 13.0, V13.0.88"
        /*0030*/ 	.string	"Build cuda_13.0.r13.0/compiler.36424714_0"
        /*0030*/ 	.string	"-arch sm_100 -m 64 "



//--------------------- .note.nv.cuinfo           --------------------------
	.section	.note.nv.cuinfo,"",@"SHT_NOTE"
	.sectionflags	@"SHF_NOTE_NV_CUINFO"
        /*0018*/ 	.short	0x0002
        /*001a*/ 	.short	0x0064
        /*001c*/ 	.short	0x0082
	.zero		2


//--------------------- .nv.info                  --------------------------
	.section	.nv.info,"",@"SHT_CUDA_INFO"
	.align	4


	//----- nvinfo : EIATTR_REGCOUNT
	.align		4
        /*0000*/ 	.byte	0x04, 0x2f
        /*0002*/ 	.short	(.L_10 - .L_9)
	.align		4
.L_9:
        /*0004*/ 	.word	index@(_Z12setup_kernelP17curandStateXORWOW)
        /*0008*/ 	.word	0x0000001f


	//----- nvinfo : EIATTR_FRAME_SIZE
	.align		4
.L_10:
        /*000c*/ 	.byte	0x04, 0x11
        /*000e*/ 	.short	(.L_12 - .L_11)
	.align		4
.L_11:
        /*0010*/ 	.word	index@(_Z12setup_kernelP17curandStateXORWOW)
        /*0014*/ 	.word	0x00000000


	//----- nvinfo : EIATTR_REGCOUNT
	.align		4
.L_12:
        /*0018*/ 	.byte	0x04, 0x2f
        /*001a*/ 	.short	(.L_14 - .L_13)
	.align		4
.L_13:
        /*001c*/ 	.word	index@(_Z12camel_up_simIyEvP17curandStateXORWOWPKiPKbS3_PT_S6_)
        /*0020*/ 	.word	0x00000027


	//----- nvinfo : EIATTR_FRAME_SIZE
	.align		4
.L_14:
        /*0024*/ 	.byte	0x04, 0x11
        /*0026*/ 	.short	(.L_16 - .L_15)
	.align		4
.L_15:
        /*0028*/ 	.word	index@(_Z12camel_up_simIyEvP17curandStateXORWOWPKiPKbS3_PT_S6_)
        /*002c*/ 	.word	0x00000060


	//----- nvinfo : EIATTR_MIN_STACK_SIZE
	.align		4
.L_16:
        /*0030*/ 	.byte	0x04, 0x12
        /*0032*/ 	.short	(.L_18 - .L_17)
	.align		4
.L_17:
        /*0034*/ 	.word	index@(_Z12camel_up_simIyEvP17curandStateXORWOWPKiPKbS3_PT_S6_)
        /*0038*/ 	.word	0x00000060


	//----- nvinfo : EIATTR_MIN_STACK_SIZE
	.align		4
.L_18:
        /*003c*/ 	.byte	0x04, 0x12
        /*003e*/ 	.short	(.L_20 - .L_19)
	.align		4
.L_19:
        /*0040*/ 	.word	index@(_Z12setup_kernelP17curandStateXORWOW)
        /*0044*/ 	.word	0x00000000
.L_20:


//--------------------- .nv.compat                --------------------------
	.section	.nv.compat,"",@"SHT_CUDA_COMPAT_INFO"
	.align	4
        /*0000*/ 	.byte	0x02, 0x09, 0x00, 0x00, 0x02, 0x02, 0x01, 0x00, 0x02, 0x05, 0x05, 0x00, 0x03, 0x07, 0x01, 0x01
        /*0010*/ 	.byte	0x02, 0x03, 0x00, 0x00, 0x02, 0x06, 0x01, 0x00, 0x04, 0x0b, 0x08, 0x00, 0x09, 0x00, 0x00, 0x00
        /*0020*/ 	.byte	0x00, 0x00, 0x00, 0x00


//--------------------- .nv.info._Z12camel_up_simIyEvP17curandStateXORWOWPKiPKbS3_PT_S6_ --------------------------
	.section	.nv.info._Z12camel_up_simIyEvP17curandStateXORWOWPKiPKbS3_PT_S6_,"",@"SHT_CUDA_INFO"
	.sectionflags	@""
	.align	4


	//----- nvinfo : EIATTR_CUDA_API_VERSION
	.align		4
        /*0000*/ 	.byte	0x04, 0x37
        /*0002*/ 	.short	(.L_22 - .L_21)
.L_21:
        /*0004*/ 	.word	0x00000082


	//----- nvinfo : EIATTR_KPARAM_INFO
	.align		4
.L_22:
        /*0008*/ 	.byte	0x04, 0x17
        /*000a*/ 	.short	(.L_24 - .L_23)
.L_23:
        /*000c*/ 	.word	0x00000000
        /*0010*/ 	.short	0x0005
        /*0012*/ 	.short	0x0028
        /*0014*/ 	.byte	0x00, 0xf0, 0x21, 0x00


	//----- nvinfo : EIATTR_KPARAM_INFO
	.align		4
.L_24:
        /*0018*/ 	.byte	0x04, 0x17
        /*001a*/ 	.short	(.L_26 - .L_25)
.L_25:
        /*001c*/ 	.word	0x00000000
        /*0020*/ 	.short	0x0004
        /*0022*/ 	.short	0x0020
        /*0024*/ 	.byte	0x00, 0xf5, 0x21, 0x00


	//----- nvinfo : EIATTR_KPARAM_INFO
	.align		4
.L_26:
        /*0028*/ 	.byte	0x04, 0x17
        /*002a*/ 	.short	(.L_28 - .L_27)
.L_27:
        /*002c*/ 	.word	0x00000000
        /*0030*/ 	.short	0x0003
        /*0032*/ 	.short	0x0018
        /*0034*/ 	.byte	0x00, 0xf5, 0x21, 0x00


	//----- nvinfo : EIATTR_KPARAM_INFO
	.align		4
.L_28:
        /*0038*/ 	.byte	0x04, 0x17
        /*003a*/ 	.short	(.L_30 - .L_29)
.L_29:
        /*003c*/ 	.word	0x00000000
        /*0040*/ 	.short	0x0002
        /*0042*/ 	.short	0x0010
        /*0044*/ 	.byte	0x00, 0xf5, 0x21, 0x00


	//----- nvinfo : EIATTR_KPARAM_INFO
	.align		4
.L_30:
        /*0048*/ 	.byte	0x04, 0x17
        /*004a*/ 	.short	(.L_32 - .L_31)
.L_31:
        /*004c*/ 	.word	0x00000000
        /*0050*/ 	.short	0x0001
        /*0052*/ 	.short	0x0008
        /*0054*/ 	.byte	0x00, 0xf5, 0x21, 0x00


	//----- nvinfo : EIATTR_KPARAM_INFO
	.align		4
.L_32:
        /*0058*/ 	.byte	0x04, 0x17
        /*005a*/ 	.short	(.L_34 - .L_33)
.L_33:
        /*005c*/ 	.word	0x00000000
        /*0060*/ 	.short	0x0000
        /*0062*/ 	.short	0x0000
        /*0064*/ 	.byte	0x00, 0xf5, 0x21, 0x00


	//----- nvinfo : EIATTR_SPARSE_MMA_MASK
	.align		4
.L_34:
        /*0068*/ 	.byte	0x03, 0x50
        /*006a*/ 	.short	0x0000


	//----- nvinfo : EIATTR_MAXREG_COUNT
	.align		4
        /*006c*/ 	.byte	0x03, 0x1b
        /*006e*/ 	.short	0x00ff


	//----- nvinfo : EIATTR_NUM_BARRIERS
	.align		4
        /*0070*/ 	.byte	0x02, 0x4c
        /*0072*/ 	.byte	0x01
	.zero		1


	//----- nvinfo : EIATTR_MERCURY_ISA_VERSION
	.align		4
        /*0074*/ 	.byte	0x03, 0x5f
        /*0076*/ 	.short	0x0101


	//----- nvinfo : EIATTR_COOP_GROUP_MASK_REGIDS
	.align		4
        /*0078*/ 	.byte	0x04, 0x29
        /*007a*/ 	.short	(.L_36 - .L_35)


	//   ....[0]....
.L_35:
        /*007c*/ 	.word	0xffffffff


	//   ....[1]....
        /*0080*/ 	.word	0xffffffff


	//   ....[2]....
        /*0084*/ 	.word	0xffffffff


	//   ....[3]....
        /*0088*/ 	.word	0xffffffff


	//   ....[4]....
        /*008c*/ 	.word	0xffffffff


	//   ....[5]....
        /*0090*/ 	.word	0xffffffff


	//   ....[6]....
        /*0094*/ 	.word	0xffffffff


	//   ....[7]....
        /*0098*/ 	.word	0xffffffff


	//   ....[8]....
        /*009c*/ 	.word	0xffffffff


	//   ....[9]....
        /*00a0*/ 	.word	0xffffffff


	//   ....[10]....
        /*00a4*/ 	.word	0xffffffff


	//   ....[11]....
        /*00a8*/ 	.word	0xffffffff


	//   ....[12]....
        /*00ac*/ 	.word	0xffffffff


	//   ....[13]....
        /*00b0*/ 	.word	0xffffffff


	//   ....[14]....
        /*00b4*/ 	.word	0xffffffff


	//   ....[15]....
        /*00b8*/ 	.word	0xffffffff


	//   ....[16]....
        /*00bc*/ 	.word	0xffffffff


	//   ....[17]....
        /*00c0*/ 	.word	0xffffffff


	//   ....[18]....
        /*00c4*/ 	.word	0xffffffff


	//   ....[19]....
        /*00c8*/ 	.word	0xffffffff


	//   ....[20]....
        /*00cc*/ 	.word	0xffffffff


	//   ....[21]....
        /*00d0*/ 	.word	0xffffffff


	//   ....[22]....
        /*00d4*/ 	.word	0xffffffff


	//   ....[23]....
        /*00d8*/ 	.word	0xffffffff


	//   ....[24]....
        /*00dc*/ 	.word	0xffffffff


	//   ....[25]....
        /*00e0*/ 	.word	0xffffffff


	//   ....[26]....
        /*00e4*/ 	.word	0xffffffff


	//   ....[27]....
        /*00e8*/ 	.word	0xffffffff


	//   ....[28]....
        /*00ec*/ 	.word	0xffffffff


	//   ....[29]....
        /*00f0*/ 	.word	0xffffffff


	//   ....[30]....
        /*00f4*/ 	.word	0xffffffff


	//   ....[31]....
        /*00f8*/ 	.word	0xffffffff


	//   ....[32]....
        /*00fc*/ 	.word	0xffffffff


	//   ....[33]....
        /*0100*/ 	.word	0xffffffff


	//   ....[34]....
        /*0104*/ 	.word	0xffffffff


	//   ....[35]....
        /*0108*/ 	.word	0xffffffff


	//   ....[36]....
        /*010c*/ 	.word	0xffffffff


	//   ....[37]....
        /*0110*/ 	.word	0xffffffff


	//   ....[38]....
        /*0114*/ 	.word	0xffffffff


	//   ....[39]....
        /*0118*/ 	.word	0xffffffff


	//   ....[40]....
        /*011c*/ 	.word	0xffffffff


	//   ....[41]....
        /*0120*/ 	.word	0xffffffff


	//   ....[42]....
        /*0124*/ 	.word	0xffffffff


	//   ....[43]....
        /*0128*/ 	.word	0xffffffff


	//   ....[44]....
        /*012c*/ 	.word	0xffffffff


	//   ....[45]....
        /*0130*/ 	.word	0xffffffff


	//   ....[46]....
        /*0134*/ 	.word	0xffffffff


	//   ....[47]....
        /*0138*/ 	.word	0xffffffff


	//   ....[48]....
        /*013c*/ 	.word	0xffffffff


	//   ....[49]....
        /*0140*/ 	.word	0xffffffff


	//----- nvinfo : EIATTR_COOP_GROUP_INSTR_OFFSETS
	.align		4
.L_36:
        /*0144*/ 	.byte	0x04, 0x28
        /*0146*/ 	.short	(.L_38 - .L_37)


	//   ....[0]....
.L_37:
        /*0148*/ 	.word	0x00004c50


	//   ....[1]....
        /*014c*/ 	.word	0x00004c60


	//   ....[2]....
        /*0150*/ 	.word	0x00004c90


	//   ....[3]....
        /*0154*/ 	.word	0x00004ca0


	//   ....[4]....
        /*0158*/ 	.word	0x00004cd0


	//   ....[5]....
        /*015c*/ 	.word	0x00004ce0


	//   ....[6]....
        /*0160*/ 	.word	0x00004d10


	//   ....[7]....
        /*0164*/ 	.word	0x00004d20


	//   ....[8]....
        /*0168*/ 	.word	0x00004d60


	//   ....[9]....
        /*016c*/ 	.word	0x00004d70


	//   ....[10]....
        /*0170*/ 	.word	0x00004e50


	//   ....[11]....
        /*0174*/ 	.word	0x00004e70


	//   ....[12]....
        /*0178*/ 	.word	0x00004ea0


	//   ....[13]....
        /*017c*/ 	.word	0x00004eb0


	//   ....[14]....
        /*0180*/ 	.word	0x00004ee0


	//   ....[15]....
        /*0184*/ 	.word	0x00004ef0


	//   ....[16]....
        /*0188*/ 	.word	0x00004f20


	//   ....[17]....
        /*018c*/ 	.word	0x00004f30


	//   ....[18]....
        /*0190*/ 	.word	0x00004f60


	//   ....[19]....
        /*0194*/ 	.word	0x00004f80


	//   ....[20]....
        /*0198*/ 	.word	0x00005050


	//   ....[21]....
        /*019c*/ 	.word	0x00005070


	//   ....[22]....
        /*01a0*/ 	.word	0x000050a0


	//   ....[23]....
        /*01a4*/ 	.word	0x000050b0


	//   ....[24]....
        /*01a8*/ 	.word	0x000050e0


	//   ....[25]....
        /*01ac*/ 	.word	0x000050f0


	//   ....[26]....
        /*01b0*/ 	.word	0x00005120


	//   ....[27]....
        /*01b4*/ 	.word	0x00005130


	//   ....[28]....
        /*01b8*/ 	.word	0x00005160


	//   ....[29]....
        /*01bc*/ 	.word	0x00005170


	//   ....[30]....
        /*01c0*/ 	.word	0x00005240


	//   ....[31]....
        /*01c4*/ 	.word	0x00005260


	//   ....[32]....
        /*01c8*/ 	.word	0x00005290


	//   ....[33]....
        /*01cc*/ 	.word	0x000052a0


	//   ....[34]....
        /*01d0*/ 	.word	0x000052d0


	//   ....[35]....
        /*01d4*/ 	.word	0x000052e0


	//   ....[36]....
        /*01d8*/ 	.word	0x00005310


	//   ....[37]....
        /*01dc*/ 	.word	0x00005320


	//   ....[38]....
        /*01e0*/ 	.word	0x00005350


	//   ....[39]....
        /*01e4*/ 	.word	0x00005360


	//   ....[40]....
        /*01e8*/ 	.word	0x00005430


	//   ....[41]....
        /*01ec*/ 	.word	0x00005450


	//   ....[42]....
        /*01f0*/ 	.word	0x00005480


	//   ....[43]....
        /*01f4*/ 	.word	0x00005490


	//   ....[44]....
        /*01f8*/ 	.word	0x000054c0


	//   ....[45]....
        /*01fc*/ 	.word	0x000054d0


	//   ....[46]....
        /*0200*/ 	.word	0x00005500


	//   ....[47]....
        /*0204*/ 	.word	0x00005510


	//   ....[48]....
        /*0208*/ 	.word	0x00005540


	//   ....[49]....
        /*020c*/ 	.word	0x00005560


	//----- nvinfo : EIATTR_VRC_CTA_INIT_COUNT
	.align		4
.L_38:
        /*0210*/ 	.byte	0x02, 0x4a
	.zero		1
	.zero		1


	//----- nvinfo : EIATTR_EXIT_INSTR_OFFSETS
	.align		4
        /*0214*/ 	.byte	0x04, 0x1c
        /*0216*/ 	.short	(.L_40 - .L_39)


	//   ....[0]....
.L_39:
        /*0218*/ 	.word	0x00005640


	//   ....[1]....
        /*021c*/ 	.word	0x00005760


	//----- nvinfo : EIATTR_CRS_STACK_SIZE
	.align		4
.L_40:
        /*0220*/ 	.byte	0x04, 0x1e
        /*0222*/ 	.short	(.L_42 - .L_41)
.L_41:
        /*0224*/ 	.word	0x00000000


	//----- nvinfo : EIATTR_CBANK_PARAM_SIZE
	.align		4
.L_42:
        /*0228*/ 	.byte	0x03, 0x19
        /*022a*/ 	.short	0x0030


	//----- nvinfo : EIATTR_PARAM_CBANK
	.align		4
        /*022c*/ 	.byte	0x04, 0x0a
        /*022e*/ 	.short	(.L_44 - .L_43)
	.align		4
.L_43:
        /*0230*/ 	.word	index@(.nv.constant0._Z12camel_up_simIyEvP17curandStateXORWOWPKiPKbS3_PT_S6_)
        /*0234*/ 	.short	0x0380
        /*0236*/ 	.short	0x0030


	//----- nvinfo : EIATTR_SW_WAR
	.align		4
.L_44:
        /*0238*/ 	.byte	0x04, 0x36
        /*023a*/ 	.short	(.L_46 - .L_45)
.L_45:
        /*023c*/ 	.word	0x00000008
.L_46:


//--------------------- .nv.info._Z12setup_kernelP17curandStateXORWOW --------------------------
	.section	.nv.info._Z12setup_kernelP17curandStateXORWOW,"",@"SHT_CUDA_INFO"
	.sectionflags	@""
	.align	4


	//----- nvinfo : EIATTR_CUDA_API_VERSION
	.align		4
        /*0000*/ 	.byte	0x04, 0x37
        /*0002*/ 	.short	(.L_48 - .L_47)
.L_47:
        /*0004*/ 	.word	0x00000082


	//----- nvinfo : EIATTR_KPARAM_INFO
	.align		4
.L_48:
        /*0008*/ 	.byte	0x04, 0x17
        /*000a*/ 	.short	(.L_50 - .L_49)
.L_49:
        /*000c*/ 	.word	0x00000000
        /*0010*/ 	.short	0x0000
        /*0012*/ 	.short	0x0000
        /*0014*/ 	.byte	0x00, 0xf5, 0x21, 0x00


	//----- nvinfo : EIATTR_SPARSE_MMA_MASK
	.align		4
.L_50:
        /*0018*/ 	.byte	0x03, 0x50
        /*001a*/ 	.short	0x0000


	//----- nvinfo : EIATTR_MAXREG_COUNT
	.align		4
        /*001c*/ 	.byte	0x03, 0x1b
        /*001e*/ 	.short	0x00ff


	//----- nvinfo : EIATTR_MERCURY_ISA_VERSION
	.align		4
        /*0020*/ 	.byte	0x03, 0x5f
        /*0022*/ 	.short	0x0101


	//----- nvinfo : EIATTR_VRC_CTA_INIT_COUNT
	.align		4
        /*0024*/ 	.byte	0x02, 0x4a
	.zero		1
	.zero		1


	//----- nvinfo : EIATTR_EXIT_INSTR_OFFSETS
	.align		4
        /*0028*/ 	.byte	0x04, 0x1c
        /*002a*/ 	.short	(.L_52 - .L_51)


	//   ....[0]....
.L_51:
        /*002c*/ 	.word	0x00000ef0


	//----- nvinfo : EIATTR_CRS_STACK_SIZE
	.align		4
.L_52:
        /*0030*/ 	.byte	0x04, 0x1e
        /*0032*/ 	.short	(.L_54 - .L_53)
.L_53:
        /*0034*/ 	.word	0x00000000


	//----- nvinfo : EIATTR_CBANK_PARAM_SIZE
	.align		4
.L_54:
        /*0038*/ 	.byte	0x03, 0x19
        /*003a*/ 	.short	0x0008


	//----- nvinfo : EIATTR_PARAM_CBANK
	.align		4
        /*003c*/ 	.byte	0x04, 0x0a
        /*003e*/ 	.short	(.L_56 - .L_55)
	.align		4
.L_55:
        /*0040*/ 	.word	index@(.nv.constant0._Z12setup_kernelP17curandStateXORWOW)
        /*0044*/ 	.short	0x0380
        /*0046*/ 	.short	0x0008


	//----- nvinfo : EIATTR_SW_WAR
	.align		4
.L_56:
        /*0048*/ 	.byte	0x04, 0x36
        /*004a*/ 	.short	(.L_58 - .L_57)
.L_57:
        /*004c*/ 	.word	0x00000008
.L_58:


//--------------------- .nv.callgraph             --------------------------
	.section	.nv.callgraph,"",@"SHT_CUDA_CALLGRAPH"
	.align	4
	.sectionentsize	8
	.align		4
        /*0000*/ 	.word	0x00000000
	.align		4
        /*0004*/ 	.word	0xffffffff
	.align		4
        /*0008*/ 	.word	0x00000000
	.align		4
        /*000c*/ 	.word	0xfffffffe
	.align		4
        /*0010*/ 	.word	0x00000000
	.align		4
        /*0014*/ 	.word	0xfffffffd
	.align		4
        /*0018*/ 	.word	0x00000000
	.align		4
        /*001c*/ 	.word	0xfffffffc


//--------------------- .nv.constant4             --------------------------
	.section	.nv.constant4,"a",@progbits
	.align	8
	.align		8
.nv.constant4:
        /*0000*/ 	.dword	precalc_xorwow_matrix
	.align		8
        /*0008*/ 	.dword	precalc_xorwow_offset_matrix
	.align		8
        /*0010*/ 	.dword	mrg32k3aM1
	.align		8
        /*0018*/ 	.dword	mrg32k3aM2
	.align		8
        /*0020*/ 	.dword	mrg32k3aM1SubSeq
	.align		8
        /*0028*/ 	.dword	mrg32k3aM2SubSeq
	.align		8
        /*0030*/ 	.dword	mrg32k3aM1Seq
	.align		8
        /*0038*/ 	.dword	mrg32k3aM2Seq


//--------------------- .nv.constant3             --------------------------
	.section	.nv.constant3,"a",@progbits
	.align	8
.nv.constant3:
	.type		__cr_lgamma_table,@object
	.size		__cr_lgamma_table,(.L_8 - __cr_lgamma_table)
__cr_lgamma_table:
        /*0000*/ 	.byte	0x00, 0x00, 0x00, 0x00, 0x00, 0x00, 0x00, 0x00, 0x00, 0x00, 0x00, 0x00, 0x00, 0x00, 0x00, 0x00
        /*0010*/ 	.byte	0xef, 0x39, 0xfa, 0xfe, 0x42, 0x2e, 0xe6, 0x3f, 0x02, 0x20, 0x2a, 0xfa, 0x0b, 0xab, 0xfc, 0x3f
        /*0020*/ 	.byte	0xf9, 0x2c, 0x92, 0x7c, 0xa7, 0x6c, 0x09, 0x40, 0xc9, 0x79, 0x44, 0x3c, 0x64, 0x26, 0x13, 0x40
        /*0030*/ 	.byte	0xca, 0x01, 0xcf, 0x3a, 0x27, 0x51, 0x1a, 0x40, 0x30, 0xcc, 0x2d, 0xf3, 0xe1, 0x0c, 0x21, 0x40
        /*0040*/ 	.byte	0x0d, 0xb7, 0xfc, 0x82, 0x8e, 0x35, 0x25, 0x40
.L_8:


//--------------------- .text._Z12camel_up_simIyEvP17curandStateXORWOWPKiPKbS3_PT_S6_ --------------------------
	.section	.text._Z12camel_up_simIyEvP17curandStateXORWOWPKiPKbS3_PT_S6_,"ax",@progbits
	.align	128
        .global         _Z12camel_up_simIyEvP17curandStateXORWOWPKiPKbS3_PT_S6_
        .type           _Z12camel_up_simIyEvP17curandStateXORWOWPKiPKbS3_PT_S6_,@function
        .size           _Z12camel_up_simIyEvP17curandStateXORWOWPKiPKbS3_PT_S6_,(.L_x_155 - _Z12camel_up_simIyEvP17curandStateXORWOWPKiPKbS3_PT_S6_)
        .other          _Z12camel_up_simIyEvP17curandStateXORWOWPKiPKbS3_PT_S6_,@"STO_CUDA_ENTRY STV_DEFAULT"
_Z12camel_up_simIyEvP17curandStateXORWOWPKiPKbS3_PT_S6_:
.text._Z12camel_up_simIyEvP17curandStateXORWOWPKiPKbS3_PT_S6_:
[----:B------:R-:W0:Y:S01]  /*0000*/  LDC R1, c[0x0][0x37c] ;  /* 0x0000df00ff017b82 */ /* 0x000e220000000800 */
[----:B------:R-:W1:Y:S07]  /*0010*/  S2R R5, SR_TID.X ;  /* 0x0000000000057919 */ /* 0x000e6e0000002100 */
[----:B------:R-:W1:Y:S01]  /*0020*/  S2UR UR4, SR_CTAID.X ;  /* 0x00000000000479c3 */ /* 0x000e620000002500 */
[----:B------:R-:W2:Y:S01]  /*0030*/  LDCU.64 UR6, c[0x0][0x3a8] ;  /* 0x00007500ff0677ac */ /* 0x000ea20008000a00 */
[----:B0-----:R-:W-:Y:S01]  /*0040*/  VIADD R1, R1, 0xffffffa0 ;  /* 0xffffffa001017836 */ /* 0x001fe20000000000 */
[----:B------:R-:W-:Y:S01]  /*0050*/  CS2R R8, SRZ ;  /* 0x0000000000087805 */ /* 0x000fe2000001ff00 */
[----:B------:R-:W0:Y:S03]  /*0060*/  LDCU.64 UR12, c[0x0][0x358] ;  /* 0x00006b00ff0c77ac */ /* 0x000e260008000a00 */
[----:B------:R3:W-:Y:S01]  /*0070*/  STL.64 [R1], RZ ;  /* 0x000000ff01007387 */ /* 0x0007e20000100a00 */
[----:B------:R-:W1:Y:S01]  /*0080*/  LDC R0, c[0x0][0x360] ;  /* 0x0000d800ff007b82 */ /* 0x000e620000000800 */
[----:B------:R-:W-:-:S02]  /*0090*/  R2UR UR18, R1 ;  /* 0x00000000011272ca */ /* 0x000fc400000e0000 */
[----:B------:R3:W-:Y:S01]  /*00a0*/  STL.64 [R1+0x8], RZ ;  /* 0x000008ff01007387 */ /* 0x0007e20000100a00 */
[----:B------:R-:W-:-:S03]  /*00b0*/  R2UR UR5, R1 ;  /* 0x00000000010572ca */ /* 0x000fc600000e0000 */
[----:B------:R3:W-:Y:S04]  /*00c0*/  STL.64 [R1+0x10], RZ ;  /* 0x000010ff01007387 */ /* 0x0007e80000100a00 */
[----:B------:R3:W-:Y:S01]  /*00d0*/  STL.64 [R1+0x18], RZ ;  /* 0x000018ff01007387 */ /* 0x0007e20000100a00 */
[----:B--2---:R-:W-:-:S03]  /*00e0*/  UISETP.NE.U32.AND UP0, UPT, UR6, URZ, UPT ;  /* 0x000000ff0600728c */ /* 0x004fc6000bf05070 */
[----:B------:R3:W-:Y:S01]  /*00f0*/  STL.64 [R1+0x20], RZ ;  /* 0x000020ff01007387 */ /* 0x0007e20000100a00 */
[----:B------:R-:W-:-:S03]  /*0100*/  UISETP.NE.AND.EX UP0, UPT, UR7, URZ, UPT, UP0 ;  /* 0x000000ff0700728c */ /* 0x000fc6000bf05300 */
[----:B------:R3:W-:Y:S04]  /*0110*/  STL.U8 [R1+0x58], RZ ;  /* 0x000058ff01007387 */ /* 0x0007e80000100000 */
[----:B------:R3:W-:Y:S01]  /*0120*/  STL.U8 [R1+0x59], RZ ;  /* 0x000059ff01007387 */ /* 0x0007e20000100000 */
[----:B-1----:R-:W-:-:S03]  /*0130*/  IMAD R0, R0, UR4, R5 ;  /* 0x0000000400007c24 */ /* 0x002fc6000f8e0205 */
[----:B------:R3:W-:Y:S02]  /*0140*/  STL.U8 [R1+0x5a], RZ ;  /* 0x00005aff01007387 */ /* 0x0007e40000100000 */
[----:B------:R-:W-:Y:S02]  /*0150*/  ISETP.GT.AND P0, PT, R0, 0x4, PT ;  /* 0x000000040000780c */ /* 0x000fe40003f04270 */
[----:B------:R3:W-:Y:S04]  /*0160*/  STL.U8 [R1+0x5b], RZ ;  /* 0x00005bff01007387 */ /* 0x0007e80000100000 */
[----:B------:R3:W-:Y:S07]  /*0170*/  STL.U8 [R1+0x5c], RZ ;  /* 0x00005cff01007387 */ /* 0x0007ee0000100000 */
[----:B------:R-:W1:Y:S01]  /*0180*/  @!P0 S2R R3, SR_CgaCtaId ;  /* 0x0000000000038919 */ /* 0x000e620000008800 */
[----:B------:R-:W-:-:S04]  /*0190*/  @!P0 MOV R0, 0x400 ;  /* 0x0000040000008802 */ /* 0x000fc80000000f00 */
[----:B-1----:R-:W-:-:S05]  /*01a0*/  @!P0 LEA R0, R3, R0, 0x18 ;  /* 0x0000000003008211 */ /* 0x002fca00078ec0ff */
[----:B------:R-:W-:-:S05]  /*01b0*/  @!P0 IMAD R0, R5, 0x8, R0 ;  /* 0x0000000805008824 */ /* 0x000fca00078e0200 */
[----:B------:R3:W-:Y:S01]  /*01c0*/  @!P0 STS.64 [R0], RZ ;  /* 0x000000ff00008388 */ /* 0x0007e20000000a00 */
[----:B------:R-:W-:Y:S06]  /*01d0*/  BAR.SYNC.DEFER_BLOCKING 0x0 ;  /* 0x0000000000007b1d */ /* 0x000fec0000010000 */
[----:B0-----:R-:W-:Y:S05]  /*01e0*/  BRA.U !UP0, `(.L_x_0) ;  /* 0x0000004908847547 */ /* 0x001fea000b800000 */
[----:B------:R-:W0:Y:S08]  /*01f0*/  LDC.64 R6, c[0x0][0x398] ;  /* 0x0000e600ff067b82 */ /* 0x000e300000000a00 */
[----:B------:R-:W1:Y:S08]  /*0200*/  LDC.64 R4, c[0x0][0x390] ;  /* 0x0000e400ff047b82 */ /* 0x000e700000000a00 */
[----:B------:R-:W2:Y:S01]  /*0210*/  LDC.64 R2, c[0x0][0x388] ;  /* 0x0000e200ff027b82 */ /* 0x000ea20000000a00 */
[----:B0-----:R-:W4:Y:S04]  /*0220*/  LDG.E R13, desc[UR12][R6.64] ;  /* 0x0000000c060d7981 */ /* 0x001f28000c1e1900 */
[----:B------:R-:W4:Y:S04]  /*0230*/  LDG.E R8, desc[UR12][R6.64+0x4] ;  /* 0x0000040c06087981 */ /* 0x000f28000c1e1900 */
[----:B------:R-:W4:Y:S04]  /*0240*/  LDG.E R9, desc[UR12][R6.64+0x8] ;  /* 0x0000080c06097981 */ /* 0x000f28000c1e1900 */
[----:B------:R-:W4:Y:S04]  /*0250*/  LDG.E R10, desc[UR12][R6.64+0xc] ;  /* 0x00000c0c060a7981 */ /* 0x000f28000c1e1900 */
[----:B------:R-:W4:Y:S04]  /*0260*/  LDG.E R11, desc[UR12][R6.64+0x10] ;  /* 0x0000100c060b7981 */ /* 0x000f28000c1e1900 */
[----:B-1----:R0:W5:Y:S04]  /*0270*/  LDG.E.U8 R28, desc[UR12][R4.64] ;  /* 0x0000000c041c7981 */ /* 0x002168000c1e1100 */
[----:B------:R0:W5:Y:S04]  /*0280*/  LDG.E.U8 R26, desc[UR12][R4.64+0x1] ;  /* 0x0000010c041a7981 */ /* 0x000168000c1e1100 */
[----:B------:R0:W5:Y:S04]  /*0290*/  LDG.E.U8 R24, desc[UR12][R4.64+0x2] ;  /* 0x0000020c04187981 */ /* 0x000168000c1e1100 */
[----:B------:R0:W5:Y:S04]  /*02a0*/  LDG.E.U8 R22, desc[UR12][R4.64+0x3] ;  /* 0x0000030c04167981 */ /* 0x000168000c1e1100 */
[----:B------:R0:W5:Y:S04]  /*02b0*/  LDG.E.U8 R20, desc[UR12][R4.64+0x4] ;  /* 0x0000040c04147981 */ /* 0x000168000c1e1100 */
[----:B--2---:R0:W5:Y:S04]  /*02c0*/  LDG.E R18, desc[UR12][R2.64] ;  /* 0x0000000c02127981 */ /* 0x004168000c1e1900 */
[----:B------:R0:W5:Y:S04]  /*02d0*/  LDG.E R16, desc[UR12][R2.64+0x4] ;  /* 0x0000040c02107981 */ /* 0x000168000c1e1900 */
[----:B------:R0:W5:Y:S04]  /*02e0*/  LDG.E R14, desc[UR12][R2.64+0x8] ;  /* 0x0000080c020e7981 */ /* 0x000168000c1e1900 */
[----:B------:R0:W5:Y:S04]  /*02f0*/  LDG.E R12, desc[UR12][R2.64+0xc] ;  /* 0x00000c0c020c7981 */ /* 0x000168000c1e1900 */
[----:B---3--:R0:W5:Y:S01]  /*0300*/  LDG.E R0, desc[UR12][R2.64+0x10] ;  /* 0x0000100c02007981 */ /* 0x008162000c1e1900 */
[----:B------:R-:W-:-:S02]  /*0310*/  UIADD3 UR14, UPT, UPT, UR5, 0x28, URZ ;  /* 0x00000028050e7890 */ /* 0x000fc4000fffe0ff */
[----:B------:R-:W-:Y:S01]  /*0320*/  UIADD3 UR5, UPT, UPT, UR5, 0x44, URZ ;  /* 0x0000004405057890 */ /* 0x000fe2000fffe0ff */
[----:B------:R-:W-:Y:S01]  /*0330*/  UMOV UR4, URZ ;  /* 0x000000ff00047c82 */ /* 0x000fe20008000000 */
[----:B----4-:R-:W-:Y:S02]  /*0340*/  R2UR UR6, R13 ;  /* 0x000000000d0672ca */ /* 0x010fe400000e0000 */
[----:B------:R-:W-:Y:S02]  /*0350*/  R2UR UR7, R8 ;  /* 0x00000000080772ca */ /* 0x000fe400000e0000 */
[----:B------:R-:W-:Y:S02]  /*0360*/  R2UR UR8, R9 ;  /* 0x00000000090872ca */ /* 0x000fe400000e0000 */
[----:B------:R-:W-:Y:S02]  /*0370*/  R2UR UR9, R10 ;  /* 0x000000000a0972ca */ /* 0x000fe400000e0000 */
[----:B0-----:R-:W-:-:S15]  /*0380*/  R2UR UR10, R11 ;  /* 0x000000000b0a72ca */ /* 0x001fde00000e0000 */
.L_x_129:
[----:B-----5:R-:W-:Y:S01]  /*0390*/  ISETP.NE.AND P1, PT, R26, 0x1, PT ;  /* 0x000000011a00780c */ /* 0x020fe20003f25270 */
[----:B0-----:R-:W-:Y:S01]  /*03a0*/  IMAD.MOV.U32 R3, RZ, RZ, 0x2 ;  /* 0x00000002ff037424 */ /* 0x001fe200078e00ff */
[----:B------:R-:W-:Y:S01]  /*03b0*/  ISETP.NE.AND P2, PT, R28, 0x1, PT ;  /* 0x000000011c00780c */ /* 0x000fe20003f45270 */
[----:B------:R-:W-:Y:S01]  /*03c0*/  IMAD.U32 R4, RZ, RZ, UR6 ;  /* 0x00000006ff047e24 */ /* 0x000fe2000f8e00ff */
[----:B------:R-:W-:Y:S01]  /*03d0*/  ISETP.NE.AND P3, PT, R24, 0x1, PT ;  /* 0x000000011800780c */ /* 0x000fe20003f65270 */
[----:B------:R-:W-:Y:S01]  /*03e0*/  IMAD.U32 R6, RZ, RZ, UR7 ;  /* 0x00000007ff067e24 */ /* 0x000fe2000f8e00ff */
[----:B------:R-:W-:Y:S01]  /*03f0*/  SEL R25, RZ, 0x1, P1 ;  /* 0x00000001ff197807 */ /* 0x000fe20000800000 */
[----:B------:R-:W-:Y:S01]  /*0400*/  IMAD.U32 R8, RZ, RZ, UR8 ;  /* 0x00000008ff087e24 */ /* 0x000fe2000f8e00ff */
[----:B------:R-:W-:Y:S01]  /*0410*/  ISETP.NE.AND P4, PT, R22, 0x1, PT ;  /* 0x000000011600780c */ /* 0x000fe20003f85270 */
[----:B------:R-:W-:Y:S01]  /*0420*/  IMAD.U32 R10, RZ, RZ, UR9 ;  /* 0x00000009ff0a7e24 */ /* 0x000fe2000f8e00ff */
[----:B------:R-:W-:Y:S01]  /*0430*/  ISETP.NE.AND P5, PT, R20, 0x1, PT ;  /* 0x000000011400780c */ /* 0x000fe20003fa5270 */
[----:B---3--:R-:W-:Y:S01]  /*0440*/  IMAD.U32 R30, RZ, RZ, UR10 ;  /* 0x0000000aff1e7e24 */ /* 0x008fe2000f8e00ff */
[----:B------:R0:W-:Y:S01]  /*0450*/  STL [R1+0x44], R4 ;  /* 0x0000440401007387 */ /* 0x0001e20000100800 */
[----:B------:R-:W-:-:S02]  /*0460*/  @P1 IMAD.MOV R3, RZ, RZ, 0x1 ;  /* 0x00000001ff031424 */ /* 0x000fc400078e02ff */
[----:B------:R-:W-:Y:S01]  /*0470*/  @P2 IMAD.MOV R3, RZ, RZ, R25 ;  /* 0x000000ffff032224 */ /* 0x000fe200078e0219 */
[----:B------:R0:W-:Y:S03]  /*0480*/  STL [R1+0x48], R6 ;  /* 0x0000480601007387 */ /* 0x0001e60000100800 */
[----:B------:R-:W-:Y:S01]  /*0490*/  VIADD R2, R3, 0x1 ;  /* 0x0000000103027836 */ /* 0x000fe20000000000 */
[----:B------:R0:W-:Y:S01]  /*04a0*/  STL [R1+0x4c], R8 ;  /* 0x00004c0801007387 */ /* 0x0001e20000100800 */
[----:B------:R-:W-:-:S03]  /*04b0*/  @P3 IMAD.MOV R2, RZ, RZ, R3 ;  /* 0x000000ffff023224 */ /* 0x000fc600078e0203 */
[----:B------:R0:W-:Y:S01]  /*04c0*/  STL [R1+0x50], R10 ;  /* 0x0000500a01007387 */ /* 0x0001e20000100800 */
[----:B------:R-:W-:Y:S02]  /*04d0*/  VIADD R3, R2, 0x1 ;  /* 0x0000000102037836 */ /* 0x000fe40000000000 */
[----:B------:R-:W-:Y:S01]  /*04e0*/  @P4 IMAD.MOV R3, RZ, RZ, R2 ;  /* 0x000000ffff034224 */ /* 0x000fe200078e0202 */
[----:B------:R0:W-:Y:S03]  /*04f0*/  STL [R1+0x54], R30 ;  /* 0x0000541e01007387 */ /* 0x0001e60000100800 */
[----:B------:R-:W-:Y:S01]  /*0500*/  VIADD R2, R3, 0x1 ;  /* 0x0000000103027836 */ /* 0x000fe20000000000 */
[----:B------:R0:W-:Y:S01]  /*0510*/  STL [R1+0x28], R18 ;  /* 0x0000281201007387 */ /* 0x0001e20000100800 */
[----:B------:R-:W-:-:S03]  /*0520*/  @P5 IMAD.MOV R2, RZ, RZ, R3 ;  /* 0x000000ffff025224 */ /* 0x000fc600078e0203 */
[----:B------:R0:W-:Y:S02]  /*0530*/  STL.U8 [R1+0x3c], R28 ;  /* 0x00003c1c01007387 */ /* 0x0001e40000100000 */
[----:B------:R-:W-:Y:S02]  /*0540*/  ISETP.NE.AND P0, PT, R2, RZ, PT ;  /* 0x000000ff0200720c */ /* 0x000fe40003f05270 */
[----:B------:R0:W-:Y:S04]  /*0550*/  STL [R1+0x2c], R16 ;  /* 0x00002c1001007387 */ /* 0x0001e80000100800 */
[----:B------:R0:W-:Y:S04]  /*0560*/  STL.U8 [R1+0x3d], R26 ;  /* 0x00003d1a01007387 */ /* 0x0001e80000100000 */
[----:B------:R0:W-:Y:S04]  /*0570*/  STL [R1+0x30], R14 ;  /* 0x0000300e01007387 */ /* 0x0001e80000100800 */
[----:B------:R0:W-:Y:S04]  /*0580*/  STL.U8 [R1+0x3e], R24 ;  /* 0x00003e1801007387 */ /* 0x0001e80000100000 */
[----:B------:R0:W-:Y:S04]  /*0590*/  STL [R1+0x34], R12 ;  /* 0x0000340c01007387 */ /* 0x0001e80000100800 */
[----:B------:R0:W-:Y:S04]  /*05a0*/  STL.U8 [R1+0x3f], R22 ;  /* 0x00003f1601007387 */ /* 0x0001e80000100000 */
[----:B------:R0:W-:Y:S04]  /*05b0*/  STL [R1+0x38], R0 ;  /* 0x0000380001007387 */ /* 0x0001e80000100800 */
[----:B------:R0:W-:Y:S01]  /*05c0*/  STL.U8 [R1+0x40], R20 ;  /* 0x0000401401007387 */ /* 0x0001e20000100000 */
[----:B------:R-:W-:Y:S05]  /*05d0*/  @!P0 BRA `(.L_x_1) ;  /* 0x0000004000e48947 */ /* 0x000fea0003800000 */
[----:B------:R-:W1:Y:S01]  /*05e0*/  S2R R23, SR_TID.X ;  /* 0x0000000000177919 */ /* 0x000e620000002100 */
[----:B------:R-:W1:Y:S08]  /*05f0*/  S2UR UR15, SR_CTAID.X ;  /* 0x00000000000f79c3 */ /* 0x000e700000002500 */
[----:B------:R-:W1:Y:S08]  /*0600*/  LDC R2, c[0x0][0x360] ;  /* 0x0000d800ff027b82 */ /* 0x000e700000000800 */
[----:B------:R-:W2:Y:S01]  /*0610*/  LDC.64 R32, c[0x0][0x380] ;  /* 0x0000e000ff207b82 */ /* 0x000ea20000000a00 */
[----:B-1----:R-:W-:-:S04]  /*0620*/  IMAD R35, R2, UR15, R23 ;  /* 0x0000000f02237c24 */ /* 0x002fc8000f8e0217 */
[----:B--2---:R-:W-:-:S05]  /*0630*/  IMAD.WIDE R34, R35, 0x30, R32 ;  /* 0x0000003023227825 */ /* 0x004fca00078e0220 */
[----:B0-----:R0:W5:Y:S04]  /*0640*/  LDG.E.64 R4, desc[UR12][R34.64] ;  /* 0x0000000c22047981 */ /* 0x001168000c1e1b00 */
[----:B------:R0:W5:Y:S04]  /*0650*/  LDG.E.64 R2, desc[UR12][R34.64+0x8] ;  /* 0x0000080c22027981 */ /* 0x000168000c1e1b00 */
[----:B------:R0:W5:Y:S01]  /*0660*/  LDG.E.64 R10, desc[UR12][R34.64+0x10] ;  /* 0x0000100c220a7981 */ /* 0x000162000c1e1b00 */
[----:B------:R-:W-:Y:S01]  /*0670*/  BSSY.RECONVERGENT B0, `(.L_x_2) ;  /* 0x0000017000007945 */ /* 0x000fe20003800200 */
.L_x_3:
[----:B-----5:R-:W-:-:S04]  /*0680*/  SHF.R.U32.HI R6, RZ, 0x2, R5 ;  /* 0x00000002ff067819 */ /* 0x020fc80000011605 */
[----:B------:R-:W-:Y:S01]  /*0690*/  LOP3.LUT R6, R6, R5, RZ, 0x3c, !PT ;  /* 0x0000000506067212 */ /* 0x000fe200078e3cff */
[----:B------:R-:W-:-:S04]  /*06a0*/  IMAD.SHL.U32 R5, R11, 0x10, RZ ;  /* 0x000000100b057824 */ /* 0x000fc800078e00ff */
[----:B------:R-:W-:-:S05]  /*06b0*/  IMAD.SHL.U32 R7, R6, 0x2, RZ ;  /* 0x0000000206077824 */ /* 0x000fca00078e00ff */
[----:B------:R-:W-:Y:S01]  /*06c0*/  LOP3.LUT R8, R6, R7, R5, 0x96, !PT ;  /* 0x0000000706087212 */ /* 0x000fe200078e9605 */
[----:B------:R-:W-:Y:S02]  /*06d0*/  IMAD.MOV.U32 R6, RZ, RZ, R4 ;  /* 0x000000ffff067224 */ /* 0x000fe400078e0004 */
[----:B------:R-:W-:Y:S01]  /*06e0*/  VIADD R4, R4, 0x587c5 ;  /* 0x000587c504047836 */ /* 0x000fe20000000000 */
[----:B------:R-:W-:-:S05]  /*06f0*/  LOP3.LUT R7, R8, R11, RZ, 0x3c, !PT ;  /* 0x0000000b08077212 */ /* 0x000fca00078e3cff */
[----:B------:R-:W-:-:S04]  /*0700*/  IMAD.IADD R30, R7, 0x1, R4 ;  /* 0x00000001071e7824 */ /* 0x000fc800078e0204 */
[----:B------:R-:W-:-:S05]  /*0710*/  IMAD.HI.U32 R5, R30, -0x33333333, RZ ;  /* 0xcccccccd1e057827 */ /* 0x000fca00078e00ff */
[----:B------:R-:W-:-:S05]  /*0720*/  SHF.R.U32.HI R5, RZ, 0x2, R5 ;  /* 0x00000002ff057819 */ /* 0x000fca0000011605 */
[----:B------:R-:W-:-:S04]  /*0730*/  IMAD R30, R5, -0x5, R30 ;  /* 0xfffffffb051e7824 */ /* 0x000fc800078e021e */
[----:B------:R-:W-:-:S05]  /*0740*/  IMAD.IADD R8, R1, 0x1, R30 ;  /* 0x0000000101087824 */ /* 0x000fca00078e021e */
[----:B------:R-:W2:Y:S01]  /*0750*/  LDL.U8 R5, [R8+0x3c] ;  /* 0x00003c0008057983 */ /* 0x000ea20000100000 */
[----:B------:R-:W-:Y:S02]  /*0760*/  IMAD.MOV.U32 R36, RZ, RZ, R2 ;  /* 0x000000ffff247224 */ /* 0x000fe400078e0002 */
[----:B------:R-:W-:Y:S02]  /*0770*/  IMAD.MOV.U32 R2, RZ, RZ, R3 ;  /* 0x000000ffff027224 */ /* 0x000fe400078e0003 */
[----:B------:R-:W-:Y:S02]  /*0780*/  IMAD.MOV.U32 R3, RZ, RZ, R10 ;  /* 0x000000ffff037224 */ /* 0x000fe400078e000a */
[----:B------:R-:W-:Y:S02]  /*0790*/  IMAD.MOV.U32 R10, RZ, RZ, R11 ;  /* 0x000000ffff0a7224 */ /* 0x000fe400078e000b */
[----:B------:R-:W-:Y:S01]  /*07a0*/  IMAD.MOV.U32 R11, RZ, RZ, R7 ;  /* 0x000000ffff0b7224 */ /* 0x000fe200078e0007 */
[----:B--2---:R-:W-:Y:S01]  /*07b0*/  ISETP.NE.AND P0, PT, R5, RZ, PT ;  /* 0x000000ff0500720c */ /* 0x004fe20003f05270 */
[----:B------:R-:W-:-:S12]  /*07c0*/  IMAD.MOV.U32 R5, RZ, RZ, R36 ;  /* 0x000000ffff057224 */ /* 0x000fd800078e0024 */
[----:B------:R-:W-:Y:S05]  /*07d0*/  @!P0 BRA `(.L_x_3) ;  /* 0xfffffffc00a88947 */ /* 0x000fea000383ffff */
[----:B------:R-:W-:Y:S05]  /*07e0*/  BSYNC.RECONVERGENT B0 ;  /* 0x0000000000007941 */ /* 0x000fea0003800200 */
.L_x_2:
[----:B------:R-:W-:-:S05]  /*07f0*/  LEA R27, R30, UR18, 0x2 ;  /* 0x000000121e1b7c11 */ /* 0x000fca000f8e10ff */
[----:B------:R-:W2:Y:S01]  /*0800*/  LDL R4, [R27+0x28] ;  /* 0x000028001b047983 */ /* 0x000ea20000100800 */
[----:B------:R-:W-:Y:S01]  /*0810*/  SHF.R.U32.HI R5, RZ, 0x2, R36 ;  /* 0x00000002ff057819 */ /* 0x000fe20000011624 */
[----:B------:R-:W-:Y:S02]  /*0820*/  IMAD.SHL.U32 R8, R11, 0x10, RZ ;  /* 0x000000100b087824 */ /* 0x000fe400078e00ff */
[----:B------:R-:W-:Y:S01]  /*0830*/  VIADD R6, R6, 0xb0f8a ;  /* 0x000b0f8a06067836 */ /* 0x000fe20000000000 */
[----:B------:R-:W-:Y:S01]  /*0840*/  LOP3.LUT R5, R5, R36, RZ, 0x3c, !PT ;  /* 0x0000002405057212 */ /* 0x000fe200078e3cff */
[----:B------:R-:W-:Y:S02]  /*0850*/  IMAD.IADD R36, R1, 0x1, R30 ;  /* 0x0000000101247824 */ /* 0x000fe400078e021e */
[----:B------:R-:W-:Y:S02]  /*0860*/  IMAD.MOV.U32 R17, RZ, RZ, 0x1 ;  /* 0x00000001ff117424 */ /* 0x000fe400078e00ff */
[----:B------:R-:W-:-:S05]  /*0870*/  IMAD.SHL.U32 R7, R5, 0x2, RZ ;  /* 0x0000000205077824 */ /* 0x000fca00078e00ff */
[----:B------:R-:W-:-:S04]  /*0880*/  LOP3.LUT R8, R5, R7, R8, 0x96, !PT ;  /* 0x0000000705087212 */ /* 0x000fc800078e9608 */
[----:B------:R-:W-:-:S05]  /*0890*/  LOP3.LUT R5, R8, R11, RZ, 0x3c, !PT ;  /* 0x0000000b08057212 */ /* 0x000fca00078e3cff */
[----:B------:R-:W-:-:S04]  /*08a0*/  IMAD.IADD R7, R5, 0x1, R6 ;  /* 0x0000000105077824 */ /* 0x000fc800078e0206 */
[----:B------:R-:W-:-:S05]  /*08b0*/  IMAD.HI.U32 R8, R7, -0x55555555, RZ ;  /* 0xaaaaaaab07087827 */ /* 0x000fca00078e00ff */
[----:B------:R-:W-:-:S05]  /*08c0*/  SHF.R.U32.HI R8, RZ, 0x1, R8 ;  /* 0x00000001ff087819 */ /* 0x000fca0000011608 */
[----:B------:R-:W-:-:S04]  /*08d0*/  IMAD R8, R8, -0x3, R7 ;  /* 0xfffffffd08087824 */ /* 0x000fc800078e0207 */
[----:B------:R-:W-:-:S04]  /*08e0*/  VIADD R15, R8, 0x1 ;  /* 0x00000001080f7836 */ /* 0x000fc80000000000 */
[----:B--2---:R-:W-:-:S05]  /*08f0*/  IMAD.IADD R4, R15, 0x1, R4 ;  /* 0x000000010f047824 */ /* 0x004fca00078e0204 */
[----:B------:R1:W-:Y:S04]  /*0900*/  STL [R27+0x28], R4 ;  /* 0x000028041b007387 */ /* 0x0003e80000100800 */
[----:B------:R2:W-:Y:S04]  /*0910*/  STL.U8 [R36+0x3c], RZ ;  /* 0x00003cff24007387 */ /* 0x0005e80000100000 */
[----:B------:R2:W-:Y:S04]  /*0920*/  STL.U8 [R1+0x58], RZ ;  /* 0x000058ff01007387 */ /* 0x0005e80000100000 */
[----:B------:R2:W-:Y:S04]  /*0930*/  STL.U8 [R1+0x59], RZ ;  /* 0x000059ff01007387 */ /* 0x0005e80000100000 */
[----:B------:R2:W-:Y:S04]  /*0940*/  STL.U8 [R1+0x5a], RZ ;  /* 0x00005aff01007387 */ /* 0x0005e80000100000 */
[----:B------:R2:W-:Y:S04]  /*0950*/  STL.U8 [R1+0x5b], RZ ;  /* 0x00005bff01007387 */ /* 0x0005e80000100000 */
[----:B------:R2:W-:Y:S04]  /*0960*/  STL.U8 [R1+0x5c], RZ ;  /* 0x00005cff01007387 */ /* 0x0005e80000100000 */
[----:B------:R2:W-:Y:S04]  /*0970*/  STL.U8 [R36+0x58], R17 ;  /* 0x0000581124007387 */ /* 0x0005e80000100000 */
[----:B------:R-:W3:Y:S01]  /*0980*/  LDL R13, [R27+0x44] ;  /* 0x000044001b0d7983 */ /* 0x000ee20000100800 */
[----:B------:R-:W-:Y:S01]  /*0990*/  IMAD.MOV.U32 R8, RZ, RZ, R3 ;  /* 0x000000ffff087224 */ /* 0x000fe200078e0003 */
[----:B------:R-:W-:Y:S01]  /*09a0*/  BSSY.RECONVERGENT B0, `(.L_x_4) ;  /* 0x0000013000007945 */ /* 0x000fe20003800200 */
[----:B------:R-:W-:Y:S01]  /*09b0*/  IMAD.MOV.U32 R9, RZ, RZ, R10 ;  /* 0x000000ffff097224 */ /* 0x000fe200078e000a */
[----:B------:R-:W-:Y:S01]  /*09c0*/  ISETP.NE.AND P0, PT, R30, RZ, PT ;  /* 0x000000ff1e00720c */ /* 0x000fe20003f05270 */
[----:B------:R-:W-:-:S02]  /*09d0*/  IMAD.MOV.U32 R7, RZ, RZ, R2 ;  /* 0x000000ffff077224 */ /* 0x000fc400078e0002 */
[----:B-1----:R-:W-:Y:S01]  /*09e0*/  IMAD.MOV.U32 R4, RZ, RZ, R11 ;  /* 0x000000ffff047224 */ /* 0x002fe200078e000b */
[----:B------:R2:W-:Y:S04]  /*09f0*/  STG.E.64 desc[UR12][R34.64+0x8], R8 ;  /* 0x0000080822007986 */ /* 0x0005e8000c101b0c */
[----:B------:R2:W-:Y:S04]  /*0a00*/  STG.E.64 desc[UR12][R34.64], R6 ;  /* 0x0000000622007986 */ /* 0x0005e8000c101b0c */
[----:B------:R2:W-:Y:S01]  /*0a10*/  STG.E.64 desc[UR12][R34.64+0x10], R4 ;  /* 0x0000100422007986 */ /* 0x0005e2000c101b0c */
[----:B---3--:R-:W-:-:S13]  /*0a20*/  ISETP.NE.AND P6, PT, R13, -0x1, PT ;  /* 0xffffffff0d00780c */ /* 0x008fda0003fc5270 */
[----:B--2---:R-:W-:Y:S05]  /*0a30*/  @!P6 BRA `(.L_x_5) ;  /* 0x000000000024e947 */ /* 0x004fea0003800000 */
.L_x_6:
[----:B------:R-:W-:-:S05]  /*0a40*/  LEA R7, R13, UR18, 0x2 ;  /* 0x000000120d077c11 */ /* 0x000fca000f8e10ff */
[----:B------:R-:W2:Y:S01]  /*0a50*/  LDL R4, [R7+0x28] ;  /* 0x0000280007047983 */ /* 0x000ea20000100800 */
[----:B------:R-:W-:Y:S02]  /*0a60*/  IMAD.IADD R8, R1, 0x1, R13 ;  /* 0x0000000101087824 */ /* 0x000fe400078e020d */
[----:B--2---:R-:W-:-:S05]  /*0a70*/  IMAD.IADD R4, R15, 0x1, R4 ;  /* 0x000000010f047824 */ /* 0x004fca00078e0204 */
[----:B------:R1:W-:Y:S04]  /*0a80*/  STL [R7+0x28], R4 ;  /* 0x0000280407007387 */ /* 0x0003e80000100800 */
[----:B------:R1:W-:Y:S04]  /*0a90*/  STL.U8 [R8+0x58], R17 ;  /* 0x0000581108007387 */ /* 0x0003e80000100000 */
[----:B------:R-:W2:Y:S02]  /*0aa0*/  LDL R13, [R7+0x44] ;  /* 0x00004400070d7983 */ /* 0x000ea40000100800 */
[----:B--2---:R-:W-:-:S13]  /*0ab0*/  ISETP.NE.AND P6, PT, R13, -0x1, PT ;  /* 0xffffffff0d00780c */ /* 0x004fda0003fc5270 */
[----:B-1----:R-:W-:Y:S05]  /*0ac0*/  @P6 BRA `(.L_x_6) ;  /* 0xfffffffc00dc6947 */ /* 0x002fea000383ffff */
.L_x_5:
[----:B------:R-:W-:Y:S05]  /*0ad0*/  BSYNC.RECONVERGENT B0 ;  /* 0x0000000000007941 */ /* 0x000fea0003800200 */
.L_x_4:
[----:B------:R-:W-:Y:S04]  /*0ae0*/  BSSY.RECONVERGENT B0, `(.L_x_7) ;  /* 0x000001b000007945 */ /* 0x000fe80003800200 */
[----:B------:R-:W-:Y:S04]  /*0af0*/  BSSY.RELIABLE B1, `(.L_x_8) ;  /* 0x0000011000017945 */ /* 0x000fe80003800100 */
[----:B------:R-:W-:Y:S05]  /*0b00*/  @!P0 BRA `(.L_x_9) ;  /* 0x00000000002c8947 */ /* 0x000fea0003800000 */
[----:B------:R-:W2:Y:S04]  /*0b10*/  LDL R9, [R1+0x28] ;  /* 0x0000280001097983 */ /* 0x000ea80000100800 */
[----:B------:R-:W2:Y:S04]  /*0b20*/  LDL R4, [R27+0x28] ;  /* 0x000028001b047983 */ /* 0x000ea80000100800 */
[----:B------:R-:W3:Y:S01]  /*0b30*/  LDL.U8 R7, [R1+0x58] ;  /* 0x0000580001077983 */ /* 0x000ee20000100000 */
[----:B------:R-:W-:-:S06]  /*0b40*/  UISETP.NE.AND UP0, UPT, UR6, -0x1, UPT ;  /* 0xffffffff0600788c */ /* 0x000fcc000bf05270 */
[----:B------:R-:W-:-:S04]  /*0b50*/  PLOP3.LUT P0, PT, PT, PT, UP0, 0x80, 0x8 ;  /* 0x000000000008781c */ /* 0x000fc80003f0f008 */
[----:B--2---:R-:W-:-:S04]  /*0b60*/  ISETP.NE.OR P0, PT, R9, R4, P0 ;  /* 0x000000040900720c */ /* 0x004fc80000705670 */
[----:B---3--:R-:W-:-:S13]  /*0b70*/  ISETP.NE.OR P0, PT, R7, RZ, P0 ;  /* 0x000000ff0700720c */ /* 0x008fda0000705670 */
[----:B------:R1:W-:Y:S01]  /*0b80*/  @!P0 STL [R1+0x44], R30 ;  /* 0x0000441e01008387 */ /* 0x0003e20000100800 */
[----:B------:R-:W-:Y:S05]  /*0b90*/  @!P0 BREAK.RELIABLE B1 ;  /* 0x0000000000018942 */ /* 0x000fea0003800100 */
[----:B------:R-:W-:Y:S01]  /*0ba0*/  @!P0 IMAD.MOV.U32 R21, RZ, RZ, R30 ;  /* 0x000000ffff158224 */ /* 0x000fe200078e001e */
[----:B------:R-:W-:Y:S06]  /*0bb0*/  @!P0 BRA `(.L_x_10) ;  /* 0x0000000000348947 */ /* 0x000fec0003800000 */
.L_x_9:
[----:B------:R-:W-:Y:S01]  /*0bc0*/  ISETP.NE.AND P0, PT, R30, UR6, PT ;  /* 0x000000061e007c0c */ /* 0x000fe2000bf05270 */
[----:B------:R-:W-:-:S12]  /*0bd0*/  IMAD.U32 R21, RZ, RZ, UR6 ;  /* 0x00000006ff157e24 */ /* 0x000fd8000f8e00ff */
[----:B------:R-:W-:Y:S05]  /*0be0*/  @P0 BREAK.RELIABLE B1 ;  /* 0x0000000000010942 */ /* 0x000fea0003800100 */
[----:B------:R-:W-:Y:S05]  /*0bf0*/  @P0 BRA `(.L_x_10) ;  /* 0x0000000000240947 */ /* 0x000fea0003800000 */
[----:B------:R-:W-:Y:S05]  /*0c00*/  BSYNC.RELIABLE B1 ;  /* 0x0000000000017941 */ /* 0x000fea0003800100 */
.L_x_8:
[----:B------:R-:W-:Y:S01]  /*0c10*/  ULEA UR11, UR6, UR14, 0x2 ;  /* 0x0000000e060b7291 */ /* 0x000fe2000f8e10ff */
[----:B------:R-:W2:Y:S08]  /*0c20*/  LDL R7, [R1+0x28] ;  /* 0x0000280001077983 */ /* 0x000eb00000100800 */
[----:B------:R-:W2:Y:S01]  /*0c30*/  LDL R4, [UR11] ;  /* 0x0000000bff047983 */ /* 0x000ea20008100800 */
[----:B------:R-:W-:Y:S01]  /*0c40*/  IMAD.U32 R21, RZ, RZ, UR6 ;  /* 0x00000006ff157e24 */ /* 0x000fe2000f8e00ff */
[----:B--2---:R-:W-:-:S13]  /*0c50*/  ISETP.GE.AND P0, PT, R7, R4, PT ;  /* 0x000000040700720c */ /* 0x004fda0003f06270 */
[----:B------:R-:W-:Y:S02]  /*0c60*/  @!P0 IMAD.MOV.U32 R4, RZ, RZ, -0x1 ;  /* 0xffffffffff048424 */ /* 0x000fe400078e00ff */
[----:B------:R-:W-:-:S03]  /*0c70*/  @!P0 IMAD.MOV.U32 R21, RZ, RZ, -0x1 ;  /* 0xffffffffff158424 */ /* 0x000fc600078e00ff */
[----:B------:R2:W-:Y:S04]  /*0c80*/  @!P0 STL [R1+0x44], R4 ;  /* 0x0000440401008387 */ /* 0x0005e80000100800 */
.L_x_10:
[----:B------:R-:W-:Y:S05]  /*0c90*/  BSYNC.RECONVERGENT B0 ;  /* 0x0000000000007941 */ /* 0x000fea0003800200 */
.L_x_7:
[----:B------:R-:W-:Y:S05]  /*0ca0*/  WARPSYNC.ALL ;  /* 0x0000000000007948 */ /* 0x000fea0003800000 */
[----:B------:R-:W-:Y:S01]  /*0cb0*/  ISETP.NE.AND P0, PT, R30, 0x1, PT ;  /* 0x000000011e00780c */ /* 0x000fe20003f05270 */
[----:B------:R-:W-:Y:S04]  /*0cc0*/  BSSY.RECONVERGENT B0, `(.L_x_11) ;  /* 0x000001c000007945 */ /* 0x000fe80003800200 */
[----:B------:R-:W-:Y:S08]  /*0cd0*/  BSSY.RELIABLE B1, `(.L_x_12) ;  /* 0x0000012000017945 */ /* 0x000ff00003800100 */
[----:B------:R-:W-:Y:S05]  /*0ce0*/  @!P0 BRA `(.L_x_13) ;  /* 0x0000000000308947 */ /* 0x000fea0003800000 */
[----:B------:R-:W3:Y:S04]  /*0cf0*/  LDL R7, [R1+0x2c] ;  /* 0x00002c0001077983 */ /* 0x000ee80000100800 */
[----:B--2---:R-:W3:Y:S02]  /*0d00*/  LDL R4, [R27+0x28] ;  /* 0x000028001b047983 */ /* 0x004ee40000100800 */
[----:B---3--:R-:W-:-:S13]  /*0d10*/  ISETP.NE.AND P0, PT, R7, R4, PT ;  /* 0x000000040700720c */ /* 0x008fda0003f05270 */
[----:B------:R-:W-:Y:S05]  /*0d20*/  @P0 BRA `(.L_x_13) ;  /* 0x0000000000200947 */ /* 0x000fea0003800000 */
[----:B------:R-:W2:Y:S01]  /*0d30*/  LDL.U8 R7, [R1+0x59] ;  /* 0x0000590001077983 */ /* 0x000ea20000100000 */
[----:B------:R-:W-:Y:S01]  /*0d40*/  IMAD.U32 R4, RZ, RZ, UR7 ;  /* 0x00000007ff047e24 */ /* 0x000fe2000f8e00ff */
[----:B--2---:R-:W-:-:S04]  /*0d50*/  ISETP.NE.AND P0, PT, R7, RZ, PT ;  /* 0x000000ff0700720c */ /* 0x004fc80003f05270 */
[----:B------:R-:W-:-:S13]  /*0d60*/  ISETP.NE.OR P0, PT, R4, -0x1, P0 ;  /* 0xffffffff0400780c */ /* 0x000fda0000705670 */
[----:B------:R3:W-:Y:S01]  /*0d70*/  @!P0 STL [R1+0x48], R30 ;  /* 0x0000481e01008387 */ /* 0x0007e20000100800 */
[----:B------:R-:W-:Y:S05]  /*0d80*/  @!P0 BREAK.RELIABLE B1 ;  /* 0x0000000000018942 */ /* 0x000fea0003800100 */
[----:B------:R-:W-:Y:S01]  /*0d90*/  @!P0 IMAD.MOV.U32 R19, RZ, RZ, R30 ;  /* 0x000000ffff138224 */ /* 0x000fe200078e001e */
[----:B------:R-:W-:Y:S06]  /*0da0*/  @!P0 BRA `(.L_x_14) ;  /* 0x0000000000348947 */ /* 0x000fec0003800000 */
.L_x_13:
[----:B------:R-:W-:Y:S01]  /*0db0*/  ISETP.NE.AND P0, PT, R30, UR7, PT ;  /* 0x000000071e007c0c */ /* 0x000fe2000bf05270 */
[----:B------:R-:W-:-:S12]  /*0dc0*/  IMAD.U32 R19, RZ, RZ, UR7 ;  /* 0x00000007ff137e24 */ /* 0x000fd8000f8e00ff */
[----:B------:R-:W-:Y:S05]  /*0dd0*/  @P0 BREAK.RELIABLE B1 ;  /* 0x0000000000010942 */ /* 0x000fea0003800100 */
[----:B------:R-:W-:Y:S05]  /*0de0*/  @P0 BRA `(.L_x_14) ;  /* 0x0000000000240947 */ /* 0x000fea0003800000 */
[----:B------:R-:W-:Y:S05]  /*0df0*/  BSYNC.RELIABLE B1 ;  /* 0x0000000000017941 */ /* 0x000fea0003800100 */
.L_x_12:
[----:B------:R-:W-:Y:S01]  /*0e00*/  ULEA UR11, UR7, UR14, 0x2 ;  /* 0x0000000e070b7291 */ /* 0x000fe2000f8e10ff */
[----:B------:R-:W4:Y:S08]  /*0e10*/  LDL R7, [R1+0x2c] ;  /* 0x00002c0001077983 */ /* 0x000f300000100800 */
[----:B--2---:R-:W4:Y:S01]  /*0e20*/  LDL R4, [UR11] ;  /* 0x0000000bff047983 */ /* 0x004f220008100800 */
[----:B------:R-:W-:Y:S01]  /*0e30*/  IMAD.U32 R19, RZ, RZ, UR7 ;  /* 0x00000007ff137e24 */ /* 0x000fe2000f8e00ff */
[----:B----4-:R-:W-:-:S13]  /*0e40*/  ISETP.GE.AND P0, PT, R7, R4, PT ;  /* 0x000000040700720c */ /* 0x010fda0003f06270 */
[----:B------:R-:W-:Y:S02]  /*0e50*/  @!P0 IMAD.MOV.U32 R4, RZ, RZ, -0x1 ;  /* 0xffffffffff048424 */ /* 0x000fe400078e00ff */
[----:B------:R-:W-:-:S03]  /*0e60*/  @!P0 IMAD.MOV.U32 R19, RZ, RZ, -0x1 ;  /* 0xffffffffff138424 */ /* 0x000fc600078e00ff */
[----:B------:R4:W-:Y:S04]  /*0e70*/  @!P0 STL [R1+0x48], R4 ;  /* 0x0000480401008387 */ /* 0x0009e80000100800 */
.L_x_14:
[----:B------:R-:W-:Y:S05]  /*0e80*/  BSYNC.RECONVERGENT B0 ;  /* 0x0000000000007941 */ /* 0x000fea0003800200 */
.L_x_11:
[----:B------:R-:W-:Y:S05]  /*0e90*/  WARPSYNC.ALL ;  /* 0x0000000000007948 */ /* 0x000fea0003800000 */
[----:B------:R-:W-:Y:S01]  /*0ea0*/  ISETP.NE.AND P0, PT, R30, 0x2, PT ;  /* 0x000000021e00780c */ /* 0x000fe20003f05270 */
[----:B------:R-:W-:Y:S04]  /*0eb0*/  BSSY.RECONVERGENT B0, `(.L_x_15) ;  /* 0x000001c000007945 */ /* 0x000fe80003800200 */
[----:B------:R-:W-:Y:S08]  /*0ec0*/  BSSY.RELIABLE B1, `(.L_x_16) ;  /* 0x0000012000017945 */ /* 0x000ff00003800100 */
[----:B------:R-:W-:Y:S05]  /*0ed0*/  @!P0 BRA `(.L_x_17) ;  /* 0x0000000000308947 */ /* 0x000fea0003800000 */
[----:B------:R-:W5:Y:S04]  /*0ee0*/  LDL R7, [R1+0x30] ;  /* 0x0000300001077983 */ /* 0x000f680000100800 */
[----:B--2-4-:R-:W5:Y:S02]  /*0ef0*/  LDL R4, [R27+0x28] ;  /* 0x000028001b047983 */ /* 0x014f640000100800 */
[----:B-----5:R-:W-:-:S13]  /*0f00*/  ISETP.NE.AND P0, PT, R7, R4, PT ;  /* 0x000000040700720c */ /* 0x020fda0003f05270 */
        /* <DEDUP_REMOVED lines=9> */
.L_x_17:
[----:B------:R-:W-:Y:S01]  /*0fa0*/  ISETP.NE.AND P0, PT, R30, UR8, PT ;  /* 0x000000081e007c0c */ /* 0x000fe2000bf05270 */
[----:B------:R-:W-:-:S12]  /*0fb0*/  IMAD.U32 R13, RZ, RZ, UR8 ;  /* 0x00000008ff0d7e24 */ /* 0x000fd8000f8e00ff */
[----:B------:R-:W-:Y:S05]  /*0fc0*/  @P0 BREAK.RELIABLE B1 ;  /* 0x0000000000010942 */ /* 0x000fea0003800100 */
[----:B------:R-:W-:Y:S05]  /*0fd0*/  @P0 BRA `(.L_x_18) ;  /* 0x0000000000240947 */ /* 0x000fea0003800000 */
[----:B------:R-:W-:Y:S05]  /*0fe0*/  BSYNC.RELIABLE B1 ;  /* 0x0000000000017941 */ /* 0x000fea0003800100 */
.L_x_16:
[----:B------:R-:W-:Y:S01]  /*0ff0*/  ULEA UR11, UR8, UR14, 0x2 ;  /* 0x0000000e080b7291 */ /* 0x000fe2000f8e10ff */
[----:B------:R-:W5:Y:S08]  /*1000*/  LDL R7, [R1+0x30] ;  /* 0x0000300001077983 */ /* 0x000f700000100800 */
[----:B--2-4-:R-:W5:Y:S01]  /*1010*/  LDL R4, [UR11] ;  /* 0x0000000bff047983 */ /* 0x014f620008100800 */
[----:B------:R-:W-:Y:S01]  /*1020*/  IMAD.U32 R13, RZ, RZ, UR8 ;  /* 0x00000008ff0d7e24 */ /* 0x000fe2000f8e00ff */
[----:B-----5:R-:W-:-:S13]  /*1030*/  ISETP.GE.AND P0, PT, R7, R4, PT ;  /* 0x000000040700720c */ /* 0x020fda0003f06270 */
[----:B------:R-:W-:Y:S02]  /*1040*/  @!P0 IMAD.MOV.U32 R4, RZ, RZ, -0x1 ;  /* 0xffffffffff048424 */ /* 0x000fe400078e00ff */
[----:B------:R-:W-:-:S03]  /*1050*/  @!P0 IMAD.MOV.U32 R13, RZ, RZ, -0x1 ;  /* 0xffffffffff0d8424 */ /* 0x000fc600078e00ff */
[----:B------:R2:W-:Y:S04]  /*1060*/  @!P0 STL [R1+0x4c], R4 ;  /* 0x00004c0401008387 */ /* 0x0005e80000100800 */
.L_x_18:
[----:B------:R-:W-:Y:S05]  /*1070*/  BSYNC.RECONVERGENT B0 ;  /* 0x0000000000007941 */ /* 0x000fea0003800200 */
.L_x_15:
        /* <DEDUP_REMOVED lines=17> */
.L_x_21:
[----:B------:R-:W-:Y:S01]  /*1190*/  ISETP.NE.AND P0, PT, R30, UR9, PT ;  /* 0x000000091e007c0c */ /* 0x000fe2000bf05270 */
[----:B------:R-:W-:-:S12]  /*11a0*/  IMAD.U32 R15, RZ, RZ, UR9 ;  /* 0x00000009ff0f7e24 */ /* 0x000fd8000f8e00ff */
[----:B------:R-:W-:Y:S05]  /*11b0*/  @P0 BREAK.RELIABLE B1 ;  /* 0x0000000000010942 */ /* 0x000fea0003800100 */
[----:B------:R-:W-:Y:S05]  /*11c0*/  @P0 BRA `(.L_x_22) ;  /* 0x0000000000240947 */ /* 0x000fea0003800000 */
[----:B------:R-:W-:Y:S05]  /*11d0*/  BSYNC.RELIABLE B1 ;  /* 0x0000000000017941 */ /* 0x000fea0003800100 */
.L_x_20:
        /* <DEDUP_REMOVED lines=8> */
.L_x_22:
[----:B------:R-:W-:Y:S05]  /*1260*/  BSYNC.RECONVERGENT B0 ;  /* 0x0000000000007941 */ /* 0x000fea0003800200 */
.L_x_19:
        /* <DEDUP_REMOVED lines=15> */
[----:B------:R-:W-:Y:S05]  /*1360*/  @!P0 BRA `(.L_x_26) ;  /* 0x0000000000348947 */ /* 0x000fea0003800000 */
.L_x_25:
[----:B------:R-:W-:Y:S01]  /*1370*/  ISETP.NE.AND P0, PT, R30, UR10, PT ;  /* 0x0000000a1e007c0c */ /* 0x000fe2000bf05270 */
[----:B-123--:R-:W-:-:S12]  /*1380*/  IMAD.U32 R30, RZ, RZ, UR10 ;  /* 0x0000000aff1e7e24 */ /* 0x00efd8000f8e00ff */
[----:B------:R-:W-:Y:S05]  /*1390*/  @P0 BREAK.RELIABLE B1 ;  /* 0x0000000000010942 */ /* 0x000fea0003800100 */
[----:B------:R-:W-:Y:S05]  /*13a0*/  @P0 BRA `(.L_x_26) ;  /* 0x0000000000240947 */ /* 0x000fea0003800000 */
[----:B------:R-:W-:Y:S05]  /*13b0*/  BSYNC.RELIABLE B1 ;  /* 0x0000000000017941 */ /* 0x000fea0003800100 */
.L_x_24:
[----:B------:R-:W-:Y:S01]  /*13c0*/  ULEA UR11, UR10, UR14, 0x2 ;  /* 0x0000000e0a0b7291 */ /* 0x000fe2000f8e10ff */
[----:B------:R-:W2:Y:S08]  /*13d0*/  LDL R7, [R1+0x38] ;  /* 0x0000380001077983 */ /* 0x000eb00000100800 */
[----:B----4-:R-:W2:Y:S01]  /*13e0*/  LDL R4, [UR11] ;  /* 0x0000000bff047983 */ /* 0x010ea20008100800 */
[----:B------:R-:W-:Y:S01]  /*13f0*/  IMAD.U32 R30, RZ, RZ, UR10 ;  /* 0x0000000aff1e7e24 */ /* 0x000fe2000f8e00ff */
[----:B--2---:R-:W-:-:S13]  /*1400*/  ISETP.GE.AND P0, PT, R7, R4, PT ;  /* 0x000000040700720c */ /* 0x004fda0003f06270 */
[----:B------:R-:W-:Y:S02]  /*1410*/  @!P0 IMAD.MOV.U32 R4, RZ, RZ, -0x1 ;  /* 0xffffffffff048424 */ /* 0x000fe400078e00ff */
[----:B------:R-:W-:-:S03]  /*1420*/  @!P0 IMAD.MOV.U32 R30, RZ, RZ, -0x1 ;  /* 0xffffffffff1e8424 */ /* 0x000fc600078e00ff */
[----:B------:R1:W-:Y:S04]  /*1430*/  @!P0 STL [R1+0x54], R4 ;  /* 0x0000540401008387 */ /* 0x0003e80000100800 */
.L_x_26:
[----:B------:R-:W-:Y:S05]  /*1440*/  BSYNC.RECONVERGENT B0 ;  /* 0x0000000000007941 */ /* 0x000fea0003800200 */
.L_x_23:
[----:B------:R-:W-:Y:S05]  /*1450*/  WARPSYNC.ALL ;  /* 0x0000000000007948 */ /* 0x000fea0003800000 */
[----:B-1--4-:R-:W-:Y:S02]  /*1460*/  IMAD.MOV.U32 R4, RZ, RZ, 0x2 ;  /* 0x00000002ff047424 */ /* 0x012fe400078e00ff */
[----:B------:R-:W-:Y:S02]  /*1470*/  @P1 IMAD.MOV R4, RZ, RZ, 0x1 ;  /* 0x00000001ff041424 */ /* 0x000fe400078e02ff */
[----:B------:R-:W-:-:S04]  /*1480*/  @P2 IMAD.MOV R4, RZ, RZ, R25 ;  /* 0x000000ffff042224 */ /* 0x000fc800078e0219 */
[----:B------:R-:W-:Y:S02]  /*1490*/  VIADD R7, R4, 0x1 ;  /* 0x0000000104077836 */ /* 0x000fe40000000000 */
[----:B------:R-:W-:-:S04]  /*14a0*/  @P3 IMAD.MOV R7, RZ, RZ, R4 ;  /* 0x000000ffff073224 */ /* 0x000fc800078e0204 */
[----:B------:R-:W-:Y:S02]  /*14b0*/  VIADD R4, R7, 0x1 ;  /* 0x0000000107047836 */ /* 0x000fe40000000000 */
[----:B------:R-:W-:-:S04]  /*14c0*/  @P4 IMAD.MOV R4, RZ, RZ, R7 ;  /* 0x000000ffff044224 */ /* 0x000fc800078e0207 */
[----:B------:R-:W-:Y:S02]  /*14d0*/  VIADD R7, R4, 0x1 ;  /* 0x0000000104077836 */ /* 0x000fe40000000000 */
[----:B------:R-:W-:-:S05]  /*14e0*/  @P5 IMAD.MOV R7, RZ, RZ, R4 ;  /* 0x000000ffff075224 */ /* 0x000fca00078e0204 */
[----:B------:R-:W-:-:S13]  /*14f0*/  ISETP.NE.AND P0, PT, R7, 0x1, PT ;  /* 0x000000010700780c */ /* 0x000fda0003f05270 */
[----:B------:R-:W-:Y:S05]  /*1500*/  @!P0 BRA `(.L_x_1) ;  /* 0x0000003400188947 */ /* 0x000fea0003800000 */
[----:B------:R-:W-:Y:S01]  /*1510*/  BSSY.RECONVERGENT B0, `(.L_x_27) ;  /* 0x0000017000007945 */ /* 0x000fe20003800200 */
.L_x_28:
[----:B------:R-:W-:-:S04]  /*1520*/  SHF.R.U32.HI R7, RZ, 0x2, R2 ;  /* 0x00000002ff077819 */ /* 0x000fc80000011602 */
        /* <DEDUP_REMOVED lines=11> */
[----:B0-----:R-:W-:-:S05]  /*15e0*/  IMAD.IADD R34, R1, 0x1, R4 ;  /* 0x0000000101227824 */ /* 0x001fca00078e0204 */
[----:B------:R-:W4:Y:S01]  /*15f0*/  LDL.U8 R2, [R34+0x3c] ;  /* 0x00003c0022027983 */ /* 0x000f220000100000 */
[----:B------:R-:W-:Y:S02]  /*1600*/  IMAD.MOV.U32 R25, RZ, RZ, R3 ;  /* 0x000000ffff197224 */ /* 0x000fe400078e0003 */
[----:B------:R-:W-:Y:S02]  /*1610*/  IMAD.MOV.U32 R3, RZ, RZ, R10 ;  /* 0x000000ffff037224 */ /* 0x000fe400078e000a */
[----:B------:R-:W-:Y:S02]  /*1620*/  IMAD.MOV.U32 R10, RZ, RZ, R11 ;  /* 0x000000ffff0a7224 */ /* 0x000fe400078e000b */
[----:B------:R-:W-:Y:S02]  /*1630*/  IMAD.MOV.U32 R11, RZ, RZ, R5 ;  /* 0x000000ffff0b7224 */ /* 0x000fe400078e0005 */
[----:B------:R-:W-:Y:S01]  /*1640*/  IMAD.MOV.U32 R5, RZ, RZ, R9 ;  /* 0x000000ffff057224 */ /* 0x000fe200078e0009 */
[----:B----4-:R-:W-:Y:S01]  /*1650*/  ISETP.NE.AND P0, PT, R2, RZ, PT ;  /* 0x000000ff0200720c */ /* 0x010fe20003f05270 */
[----:B------:R-:W-:-:S12]  /*1660*/  IMAD.MOV.U32 R2, RZ, RZ, R25 ;  /* 0x000000ffff027224 */ /* 0x000fd800078e0019 */
[----:B------:R-:W-:Y:S05]  /*1670*/  @!P0 BRA `(.L_x_28) ;  /* 0xfffffffc00a88947 */ /* 0x000fea000383ffff */
[----:B------:R-:W-:Y:S05]  /*1680*/  BSYNC.RECONVERGENT B0 ;  /* 0x0000000000007941 */ /* 0x000fea0003800200 */
.L_x_27:
[----:B------:R-:W-:-:S05]  /*1690*/  LEA R27, R4, UR18, 0x2 ;  /* 0x00000012041b7c11 */ /* 0x000fca000f8e10ff */
[----:B------:R-:W4:Y:S01]  /*16a0*/  LDL R6, [R27+0x28] ;  /* 0x000028001b067983 */ /* 0x000f220000100800 */
[----:B------:R-:W-:Y:S01]  /*16b0*/  SHF.R.U32.HI R2, RZ, 0x2, R25 ;  /* 0x00000002ff027819 */ /* 0x000fe20000011619 */
[----:B------:R-:W-:-:S03]  /*16c0*/  IMAD.SHL.U32 R9, R5, 0x10, RZ ;  /* 0x0000001005097824 */ /* 0x000fc600078e00ff */
[----:B------:R-:W-:-:S05]  /*16d0*/  LOP3.LUT R2, R2, R25, RZ, 0x3c, !PT ;  /* 0x0000001902027212 */ /* 0x000fca00078e3cff */
[----:B------:R-:W-:-:S05]  /*16e0*/  IMAD.SHL.U32 R8, R2, 0x2, RZ ;  /* 0x0000000202087824 */ /* 0x000fca00078e00ff */
[----:B------:R-:W-:Y:S01]  /*16f0*/  LOP3.LUT R8, R2, R8, R9, 0x96, !PT ;  /* 0x0000000802087212 */ /* 0x000fe200078e9609 */
[----:B------:R-:W-:-:S03]  /*1700*/  VIADD R2, R7, 0xb0f8a ;  /* 0x000b0f8a07027836 */ /* 0x000fc60000000000 */
[----:B------:R-:W-:-:S05]  /*1710*/  LOP3.LUT R7, R8, R5, RZ, 0x3c, !PT ;  /* 0x0000000508077212 */ /* 0x000fca00078e3cff */
[----:B------:R-:W-:-:S04]  /*1720*/  IMAD.IADD R8, R7, 0x1, R2 ;  /* 0x0000000107087824 */ /* 0x000fc800078e0202 */
[----:B------:R-:W-:-:S05]  /*1730*/  IMAD.HI.U32 R9, R8, -0x55555555, RZ ;  /* 0xaaaaaaab08097827 */ /* 0x000fca00078e00ff */
[----:B------:R-:W-:-:S05]  /*1740*/  SHF.R.U32.HI R9, RZ, 0x1, R9 ;  /* 0x00000001ff097819 */ /* 0x000fca0000011609 */
[----:B------:R-:W-:-:S04]  /*1750*/  IMAD R9, R9, -0x3, R8 ;  /* 0xfffffffd09097824 */ /* 0x000fc800078e0208 */
[----:B------:R-:W-:-:S04]  /*1760*/  VIADD R29, R9, 0x1 ;  /* 0x00000001091d7836 */ /* 0x000fc80000000000 */
[----:B----4-:R-:W-:-:S05]  /*1770*/  IMAD.IADD R8, R29, 0x1, R6 ;  /* 0x000000011d087824 */ /* 0x010fca00078e0206 */
        /* <DEDUP_REMOVED lines=8> */
[----:B------:R-:W4:Y:S01]  /*1800*/  LDL R25, [R27+0x44] ;  /* 0x000044001b197983 */ /* 0x000f220000100800 */
[----:B------:R-:W5:Y:S01]  /*1810*/  LDC R6, c[0x0][0x360] ;  /* 0x0000d800ff067b82 */ /* 0x000f620000000800 */
[----:B------:R-:W-:Y:S01]  /*1820*/  BSSY.RECONVERGENT B0, `(.L_x_29) ;  /* 0x0000013000007945 */ /* 0x000fe20003800200 */
[----:B------:R-:W-:Y:S01]  /*1830*/  ISETP.NE.AND P0, PT, R4, RZ, PT ;  /* 0x000000ff0400720c */ /* 0x000fe20003f05270 */
[----:B-----5:R-:W-:-:S02]  /*1840*/  IMAD R9, R6, UR15, R23 ;  /* 0x0000000f06097c24 */ /* 0x020fc4000f8e0217 */
[----:B------:R-:W-:Y:S02]  /*1850*/  IMAD.MOV.U32 R6, RZ, RZ, R5 ;  /* 0x000000ffff067224 */ /* 0x000fe400078e0005 */
[----:B0-----:R-:W-:-:S05]  /*1860*/  IMAD.WIDE R8, R9, 0x30, R32 ;  /* 0x0000003009087825 */ /* 0x001fca00078e0220 */
[----:B------:R1:W-:Y:S04]  /*1870*/  STG.E.64 desc[UR12][R8.64], R2 ;  /* 0x0000000208007986 */ /* 0x0003e8000c101b0c */
[----:B------:R1:W-:Y:S04]  /*1880*/  STG.E.64 desc[UR12][R8.64+0x10], R6 ;  /* 0x0000100608007986 */ /* 0x0003e8000c101b0c */
[----:B------:R1:W-:Y:S01]  /*1890*/  STG.E.64 desc[UR12][R8.64+0x8], R10 ;  /* 0x0000080a08007986 */ /* 0x0003e2000c101b0c */
[----:B----4-:R-:W-:-:S13]  /*18a0*/  ISETP.NE.AND P6, PT, R25, -0x1, PT ;  /* 0xffffffff1900780c */ /* 0x010fda0003fc5270 */
[----:B-1----:R-:W-:Y:S05]  /*18b0*/  @!P6 BRA `(.L_x_30) ;  /* 0x000000000024e947 */ /* 0x002fea0003800000 */
.L_x_31:
[----:B------:R-:W-:-:S05]  /*18c0*/  LEA R9, R25, UR18, 0x2 ;  /* 0x0000001219097c11 */ /* 0x000fca000f8e10ff */
[----:B------:R-:W4:Y:S01]  /*18d0*/  LDL R6, [R9+0x28] ;  /* 0x0000280009067983 */ /* 0x000f220000100800 */
[----:B------:R-:W-:Y:S02]  /*18e0*/  IMAD.IADD R8, R1, 0x1, R25 ;  /* 0x0000000101087824 */ /* 0x000fe400078e0219 */
[----:B----4-:R-:W-:-:S05]  /*18f0*/  IMAD.IADD R6, R29, 0x1, R6 ;  /* 0x000000011d067824 */ /* 0x010fca00078e0206 */
[----:B------:R0:W-:Y:S04]  /*1900*/  STL [R9+0x28], R6 ;  /* 0x0000280609007387 */ /* 0x0001e80000100800 */
[----:B------:R0:W-:Y:S04]  /*1910*/  STL.U8 [R8+0x58], R17 ;  /* 0x0000581108007387 */ /* 0x0001e80000100000 */
[----:B------:R-:W4:Y:S02]  /*1920*/  LDL R25, [R9+0x44] ;  /* 0x0000440009197983 */ /* 0x000f240000100800 */
[----:B----4-:R-:W-:-:S13]  /*1930*/  ISETP.NE.AND P6, PT, R25, -0x1, PT ;  /* 0xffffffff1900780c */ /* 0x010fda0003fc5270 */
[----:B0-----:R-:W-:Y:S05]  /*1940*/  @P6 BRA `(.L_x_31) ;  /* 0xfffffffc00dc6947 */ /* 0x001fea000383ffff */
.L_x_30:
[----:B------:R-:W-:Y:S05]  /*1950*/  BSYNC.RECONVERGENT B0 ;  /* 0x0000000000007941 */ /* 0x000fea0003800200 */
.L_x_29:
[----:B------:R-:W-:Y:S04]  /*1960*/  BSSY.RECONVERGENT B0, `(.L_x_32) ;  /* 0x0000017000007945 */ /* 0x000fe80003800200 */
[----:B------:R-:W-:Y:S04]  /*1970*/  BSSY.RELIABLE B1, `(.L_x_33) ;  /* 0x000000f000017945 */ /* 0x000fe80003800100 */
[----:B------:R-:W-:Y:S05]  /*1980*/  @!P0 BRA `(.L_x_34) ;  /* 0x0000000000288947 */ /* 0x000fea0003800000 */
[----:B------:R-:W4:Y:S04]  /*1990*/  LDL R9, [R1+0x28] ;  /* 0x0000280001097983 */ /* 0x000f280000100800 */
[----:B------:R-:W4:Y:S04]  /*19a0*/  LDL R6, [R27+0x28] ;  /* 0x000028001b067983 */ /* 0x000f280000100800 */
[----:B------:R-:W5:Y:S01]  /*19b0*/  LDL.U8 R8, [R1+0x58] ;  /* 0x0000580001087983 */ /* 0x000f620000100000 */
[----:B------:R-:W-:-:S04]  /*19c0*/  ISETP.NE.AND P0, PT, R21, -0x1, PT ;  /* 0xffffffff1500780c */ /* 0x000fc80003f05270 */
[----:B----4-:R-:W-:-:S04]  /*19d0*/  ISETP.NE.OR P0, PT, R9, R6, P0 ;  /* 0x000000060900720c */ /* 0x010fc80000705670 */
[----:B-----5:R-:W-:-:S13]  /*19e0*/  ISETP.NE.OR P0, PT, R8, RZ, P0 ;  /* 0x000000ff0800720c */ /* 0x020fda0000705670 */
[----:B------:R0:W-:Y:S01]  /*19f0*/  @!P0 STL [R1+0x44], R4 ;  /* 0x0000440401008387 */ /* 0x0001e20000100800 */
[----:B------:R-:W-:Y:S05]  /*1a00*/  @!P0 BREAK.RELIABLE B1 ;  /* 0x0000000000018942 */ /* 0x000fea0003800100 */
[----:B------:R-:W-:Y:S01]  /*1a10*/  @!P0 IMAD.MOV.U32 R21, RZ, RZ, R4 ;  /* 0x000000ffff158224 */ /* 0x000fe200078e0004 */
[----:B------:R-:W-:Y:S06]  /*1a20*/  @!P0 BRA `(.L_x_35) ;  /* 0x0000000000288947 */ /* 0x000fec0003800000 */
.L_x_34:
[----:B------:R-:W-:-:S13]  /*1a30*/  ISETP.NE.AND P0, PT, R21, R4, PT ;  /* 0x000000041500720c */ /* 0x000fda0003f05270 */
[----:B------:R-:W-:Y:S05]  /*1a40*/  @P0 BREAK.RELIABLE B1 ;  /* 0x0000000000010942 */ /* 0x000fea0003800100 */
[----:B------:R-:W-:Y:S05]  /*1a50*/  @P0 BRA `(.L_x_35) ;  /* 0x00000000001c0947 */ /* 0x000fea0003800000 */
[----:B------:R-:W-:Y:S05]  /*1a60*/  BSYNC.RELIABLE B1 ;  /* 0x0000000000017941 */ /* 0x000fea0003800100 */
.L_x_33:
[----:B------:R-:W4:Y:S04]  /*1a70*/  LDL R9, [R1+0x28] ;  /* 0x0000280001097983 */ /* 0x000f280000100800 */
[----:B------:R-:W4:Y:S02]  /*1a80*/  LDL R6, [R27+0x28] ;  /* 0x000028001b067983 */ /* 0x000f240000100800 */
[----:B----4-:R-:W-:-:S13]  /*1a90*/  ISETP.GE.AND P0, PT, R9, R6, PT ;  /* 0x000000060900720c */ /* 0x010fda0003f06270 */
[----:B------:R-:W-:Y:S02]  /*1aa0*/  @!P0 IMAD.MOV.U32 R6, RZ, RZ, -0x1 ;  /* 0xffffffffff068424 */ /* 0x000fe400078e00ff */
[----:B------:R-:W-:-:S03]  /*1ab0*/  @!P0 IMAD.MOV.U32 R21, RZ, RZ, -0x1 ;  /* 0xffffffffff158424 */ /* 0x000fc600078e00ff */
[----:B------:R1:W-:Y:S04]  /*1ac0*/  @!P0 STL [R1+0x44], R6 ;  /* 0x0000440601008387 */ /* 0x0003e80000100800 */
.L_x_35:
[----:B------:R-:W-:Y:S05]  /*1ad0*/  BSYNC.RECONVERGENT B0 ;  /* 0x0000000000007941 */ /* 0x000fea0003800200 */
.L_x_32:
[----:B------:R-:W-:Y:S05]  /*1ae0*/  WARPSYNC.ALL ;  /* 0x0000000000007948 */ /* 0x000fea0003800000 */
[----:B------:R-:W-:Y:S01]  /*1af0*/  ISETP.NE.AND P0, PT, R4, 0x1, PT ;  /* 0x000000010400780c */ /* 0x000fe20003f05270 */
[----:B------:R-:W-:Y:S04]  /*1b00*/  BSSY.RECONVERGENT B0, `(.L_x_36) ;  /* 0x0000018000007945 */ /* 0x000fe80003800200 */
[----:B------:R-:W-:Y:S08]  /*1b10*/  BSSY.RELIABLE B1, `(.L_x_37) ;  /* 0x0000010000017945 */ /* 0x000ff00003800100 */
[----:B------:R-:W-:Y:S05]  /*1b20*/  @!P0 BRA `(.L_x_38) ;  /* 0x00000000002c8947 */ /* 0x000fea0003800000 */
[----:B------:R-:W4:Y:S04]  /*1b30*/  LDL R9, [R1+0x2c] ;  /* 0x00002c0001097983 */ /* 0x000f280000100800 */
[----:B-1----:R-:W4:Y:S02]  /*1b40*/  LDL R6, [R27+0x28] ;  /* 0x000028001b067983 */ /* 0x002f240000100800 */
[----:B----4-:R-:W-:-:S13]  /*1b50*/  ISETP.NE.AND P0, PT, R9, R6, PT ;  /* 0x000000060900720c */ /* 0x010fda0003f05270 */
[----:B------:R-:W-:Y:S05]  /*1b60*/  @P0 BRA `(.L_x_38) ;  /* 0x00000000001c0947 */ /* 0x000fea0003800000 */
[----:B------:R-:W4:Y:S02]  /*1b70*/  LDL.U8 R6, [R1+0x59] ;  /* 0x0000590001067983 */ /* 0x000f240000100000 */
[----:B----4-:R-:W-:-:S04]  /*1b80*/  ISETP.NE.AND P0, PT, R6, RZ, PT ;  /* 0x000000ff0600720c */ /* 0x010fc80003f05270 */
[----:B------:R-:W-:-:S13]  /*1b90*/  ISETP.NE.OR P0, PT, R19, -0x1, P0 ;  /* 0xffffffff1300780c */ /* 0x000fda0000705670 */
[----:B------:R4:W-:Y:S01]  /*1ba0*/  @!P0 STL [R1+0x48], R4 ;  /* 0x0000480401008387 */ /* 0x0009e20000100800 */
[----:B------:R-:W-:Y:S05]  /*1bb0*/  @!P0 BREAK.RELIABLE B1 ;  /* 0x0000000000018942 */ /* 0x000fea0003800100 */
[----:B------:R-:W-:Y:S01]  /*1bc0*/  @!P0 IMAD.MOV.U32 R19, RZ, RZ, R4 ;  /* 0x000000ffff138224 */ /* 0x000fe200078e0004 */
[----:B------:R-:W-:Y:S06]  /*1bd0*/  @!P0 BRA `(.L_x_39) ;  /* 0x0000000000288947 */ /* 0x000fec0003800000 */
.L_x_38:
[----:B------:R-:W-:-:S13]  /*1be0*/  ISETP.NE.AND P0, PT, R19, R4, PT ;  /* 0x000000041300720c */ /* 0x000fda0003f05270 */
[----:B------:R-:W-:Y:S05]  /*1bf0*/  @P0 BREAK.RELIABLE B1 ;  /* 0x0000000000010942 */ /* 0x000fea0003800100 */
[----:B------:R-:W-:Y:S05]  /*1c00*/  @P0 BRA `(.L_x_39) ;  /* 0x00000000001c0947 */ /* 0x000fea0003800000 */
[----:B------:R-:W-:Y:S05]  /*1c10*/  BSYNC.RELIABLE B1 ;  /* 0x0000000000017941 */ /* 0x000fea0003800100 */
.L_x_37:
[----:B------:R-:W5:Y:S04]  /*1c20*/  LDL R9, [R1+0x2c] ;  /* 0x00002c0001097983 */ /* 0x000f680000100800 */
[----:B-1----:R-:W5:Y:S02]  /*1c30*/  LDL R6, [R27+0x28] ;  /* 0x000028001b067983 */ /* 0x002f640000100800 */
[----:B-----5:R-:W-:-:S13]  /*1c40*/  ISETP.GE.AND P0, PT, R9, R6, PT ;  /* 0x000000060900720c */ /* 0x020fda0003f06270 */
[----:B------:R-:W-:Y:S02]  /*1c50*/  @!P0 IMAD.MOV.U32 R6, RZ, RZ, -0x1 ;  /* 0xffffffffff068424 */ /* 0x000fe400078e00ff */
[----:B------:R-:W-:-:S03]  /*1c60*/  @!P0 IMAD.MOV.U32 R19, RZ, RZ, -0x1 ;  /* 0xffffffffff138424 */ /* 0x000fc600078e00ff */
[----:B------:R1:W-:Y:S04]  /*1c70*/  @!P0 STL [R1+0x48], R6 ;  /* 0x0000480601008387 */ /* 0x0003e80000100800 */
.L_x_39:
[----:B------:R-:W-:Y:S05]  /*1c80*/  BSYNC.RECONVERGENT B0 ;  /* 0x0000000000007941 */ /* 0x000fea0003800200 */
.L_x_36:
[----:B------:R-:W-:Y:S05]  /*1c90*/  WARPSYNC.ALL ;  /* 0x0000000000007948 */ /* 0x000fea0003800000 */
[----:B------:R-:W-:Y:S01]  /*1ca0*/  ISETP.NE.AND P0, PT, R4, 0x2, PT ;  /* 0x000000020400780c */ /* 0x000fe20003f05270 */
[----:B------:R-:W-:Y:S04]  /*1cb0*/  BSSY.RECONVERGENT B0, `(.L_x_40) ;  /* 0x0000018000007945 */ /* 0x000fe80003800200 */
[----:B------:R-:W-:Y:S08]  /*1cc0*/  BSSY.RELIABLE B1, `(.L_x_41) ;  /* 0x0000010000017945 */ /* 0x000ff00003800100 */
[----:B------:R-:W-:Y:S05]  /*1cd0*/  @!P0 BRA `(.L_x_42) ;  /* 0x00000000002c8947 */ /* 0x000fea0003800000 */
[----:B------:R-:W5:Y:S04]  /*1ce0*/  LDL R9, [R1+0x30] ;  /* 0x0000300001097983 */ /* 0x000f680000100800 */
[----:B-1----:R-:W5:Y:S02]  /*1cf0*/  LDL R6, [R27+0x28] ;  /* 0x000028001b067983 */ /* 0x002f640000100800 */
[----:B-----5:R-:W-:-:S13]  /*1d00*/  ISETP.NE.AND P0, PT, R9, R6, PT ;  /* 0x000000060900720c */ /* 0x020fda0003f05270 */
[----:B------:R-:W-:Y:S05]  /*1d10*/  @P0 BRA `(.L_x_42) ;  /* 0x00000000001c0947 */ /* 0x000fea0003800000 */
[----:B------:R-:W5:Y:S02]  /*1d20*/  LDL.U8 R6, [R1+0x5a] ;  /* 0x00005a0001067983 */ /* 0x000f640000100000 */
[----:B-----5:R-:W-:-:S04]  /*1d30*/  ISETP.NE.AND P0, PT, R6, RZ, PT ;  /* 0x000000ff0600720c */ /* 0x020fc80003f05270 */
[----:B------:R-:W-:-:S13]  /*1d40*/  ISETP.NE.OR P0, PT, R13, -0x1, P0 ;  /* 0xffffffff0d00780c */ /* 0x000fda0000705670 */
[----:B------:R1:W-:Y:S01]  /*1d50*/  @!P0 STL [R1+0x4c], R4 ;  /* 0x00004c0401008387 */ /* 0x0003e20000100800 */
[----:B------:R-:W-:Y:S05]  /*1d60*/  @!P0 BREAK.RELIABLE B1 ;  /* 0x0000000000018942 */ /* 0x000fea0003800100 */
[----:B------:R-:W-:Y:S01]  /*1d70*/  @!P0 IMAD.MOV.U32 R13, RZ, RZ, R4 ;  /* 0x000000ffff0d8224 */ /* 0x000fe200078e0004 */
[----:B------:R-:W-:Y:S06]  /*1d80*/  @!P0 BRA `(.L_x_43) ;  /* 0x0000000000288947 */ /* 0x000fec0003800000 */
.L_x_42:
[----:B------:R-:W-:-:S13]  /*1d90*/  ISETP.NE.AND P0, PT, R13, R4, PT ;  /* 0x000000040d00720c */ /* 0x000fda0003f05270 */
[----:B------:R-:W-:Y:S05]  /*1da0*/  @P0 BREAK.RELIABLE B1 ;  /* 0x0000000000010942 */ /* 0x000fea0003800100 */
[----:B------:R-:W-:Y:S05]  /*1db0*/  @P0 BRA `(.L_x_43) ;  /* 0x00000000001c0947 */ /* 0x000fea0003800000 */
[----:B------:R-:W-:Y:S05]  /*1dc0*/  BSYNC.RELIABLE B1 ;  /* 0x0000000000017941 */ /* 0x000fea0003800100 */
.L_x_41:
[----:B------:R-:W5:Y:S04]  /*1dd0*/  LDL R9, [R1+0x30] ;  /* 0x0000300001097983 */ /* 0x000f680000100800 */
[----:B-1----:R-:W5:Y:S02]  /*1de0*/  LDL R6, [R27+0x28] ;  /* 0x000028001b067983 */ /* 0x002f640000100800 */
[----:B-----5:R-:W-:-:S13]  /*1df0*/  ISETP.GE.AND P0, PT, R9, R6, PT ;  /* 0x000000060900720c */ /* 0x020fda0003f06270 */
[----:B------:R-:W-:Y:S02]  /*1e00*/  @!P0 IMAD.MOV.U32 R6, RZ, RZ, -0x1 ;  /* 0xffffffffff068424 */ /* 0x000fe400078e00ff */
[----:B------:R-:W-:-:S03]  /*1e10*/  @!P0 IMAD.MOV.U32 R13, RZ, RZ, -0x1 ;  /* 0xffffffffff0d8424 */ /* 0x000fc600078e00ff */
[----:B------:R1:W-:Y:S04]  /*1e20*/  @!P0 STL [R1+0x4c], R6 ;  /* 0x00004c0601008387 */ /* 0x0003e80000100800 */
.L_x_43:
[----:B------:R-:W-:Y:S05]  /*1e30*/  BSYNC.RECONVERGENT B0 ;  /* 0x0000000000007941 */ /* 0x000fea0003800200 */
.L_x_40:
        /* <DEDUP_REMOVED lines=16> */
.L_x_46:
[----:B------:R-:W-:-:S13]  /*1f40*/  ISETP.NE.AND P0, PT, R15, R4, PT ;  /* 0x000000040f00720c */ /* 0x000fda0003f05270 */
[----:B------:R-:W-:Y:S05]  /*1f50*/  @P0 BREAK.RELIABLE B1 ;  /* 0x0000000000010942 */ /* 0x000fea0003800100 */
[----:B------:R-:W-:Y:S05]  /*1f60*/  @P0 BRA `(.L_x_47) ;  /* 0x00000000001c0947 */ /* 0x000fea0003800000 */
[----:B------:R-:W-:Y:S05]  /*1f70*/  BSYNC.RELIABLE B1 ;  /* 0x0000000000017941 */ /* 0x000fea0003800100 */
.L_x_45:
[----:B------:R-:W5:Y:S04]  /*1f80*/  LDL R9, [R1+0x34] ;  /* 0x0000340001097983 */ /* 0x000f680000100800 */
[----:B-1----:R-:W5:Y:S02]  /*1f90*/  LDL R6, [R27+0x28] ;  /* 0x000028001b067983 */ /* 0x002f640000100800 */
[----:B-----5:R-:W-:-:S13]  /*1fa0*/  ISETP.GE.AND P0, PT, R9, R6, PT ;  /* 0x000000060900720c */ /* 0x020fda0003f06270 */
[----:B------:R-:W-:Y:S02]  /*1fb0*/  @!P0 IMAD.MOV.U32 R6, RZ, RZ, -0x1 ;  /* 0xffffffffff068424 */ /* 0x000fe400078e00ff */
[----:B------:R-:W-:-:S03]  /*1fc0*/  @!P0 IMAD.MOV.U32 R15, RZ, RZ, -0x1 ;  /* 0xffffffffff0f8424 */ /* 0x000fc600078e00ff */
[----:B------:R1:W-:Y:S04]  /*1fd0*/  @!P0 STL [R1+0x50], R6 ;  /* 0x0000500601008387 */ /* 0x0003e80000100800 */
.L_x_47:
[----:B------:R-:W-:Y:S05]  /*1fe0*/  BSYNC.RECONVERGENT B0 ;  /* 0x0000000000007941 */ /* 0x000fea0003800200 */
.L_x_44:
        /* <DEDUP_REMOVED lines=14> */
[----:B--23--:R-:W-:Y:S01]  /*20d0*/  @!P0 IMAD.MOV.U32 R30, RZ, RZ, R4 ;  /* 0x000000ffff1e8224 */ /* 0x00cfe200078e0004 */
[----:B------:R-:W-:Y:S06]  /*20e0*/  @!P0 BRA `(.L_x_51) ;  /* 0x0000000000288947 */ /* 0x000fec0003800000 */
.L_x_50:
[----:B------:R-:W-:-:S13]  /*20f0*/  ISETP.NE.AND P0, PT, R30, R4, PT ;  /* 0x000000041e00720c */ /* 0x000fda0003f05270 */
[----:B------:R-:W-:Y:S05]  /*2100*/  @P0 BREAK.RELIABLE B1 ;  /* 0x0000000000010942 */ /* 0x000fea0003800100 */
[----:B------:R-:W-:Y:S05]  /*2110*/  @P0 BRA `(.L_x_51) ;  /* 0x00000000001c0947 */ /* 0x000fea0003800000 */
[----:B------:R-:W-:Y:S05]  /*2120*/  BSYNC.RELIABLE B1 ;  /* 0x0000000000017941 */ /* 0x000fea0003800100 */
.L_x_49:
[----:B------:R-:W5:Y:S04]  /*2130*/  LDL R27, [R27+0x28] ;  /* 0x000028001b1b7983 */ /* 0x000f680000100800 */
[----:B01--4-:R-:W5:Y:S02]  /*2140*/  LDL R4, [R1+0x38] ;  /* 0x0000380001047983 */ /* 0x013f640000100800 */
[----:B-----5:R-:W-:-:S13]  /*2150*/  ISETP.GE.AND P0, PT, R4, R27, PT ;  /* 0x0000001b0400720c */ /* 0x020fda0003f06270 */
[----:B------:R-:W-:Y:S02]  /*2160*/  @!P0 IMAD.MOV.U32 R4, RZ, RZ, -0x1 ;  /* 0xffffffffff048424 */ /* 0x000fe400078e00ff */
[----:B--23--:R-:W-:-:S03]  /*2170*/  @!P0 IMAD.MOV.U32 R30, RZ, RZ, -0x1 ;  /* 0xffffffffff1e8424 */ /* 0x00cfc600078e00ff */
[----:B------:R0:W-:Y:S04]  /*2180*/  @!P0 STL [R1+0x54], R4 ;  /* 0x0000540401008387 */ /* 0x0001e80000100800 */
.L_x_51:
[----:B------:R-:W-:Y:S05]  /*2190*/  BSYNC.RECONVERGENT B0 ;  /* 0x0000000000007941 */ /* 0x000fea0003800200 */
.L_x_48:
[----:B------:R-:W-:Y:S05]  /*21a0*/  WARPSYNC.ALL ;  /* 0x0000000000007948 */ /* 0x000fea0003800000 */
[----:B------:R-:W-:Y:S01]  /*21b0*/  ISETP.NE.AND P0, PT, R26, 0x1, PT ;  /* 0x000000011a00780c */ /* 0x000fe20003f05270 */
[----:B01--4-:R-:W-:Y:S02]  /*21c0*/  IMAD.MOV.U32 R4, RZ, RZ, 0x2 ;  /* 0x00000002ff047424 */ /* 0x013fe400078e00ff */
[----:B------:R-:W-:Y:S01]  /*21d0*/  @P1 IMAD.MOV R4, RZ, RZ, 0x1 ;  /* 0x00000001ff041424 */ /* 0x000fe200078e02ff */
[----:B------:R-:W-:-:S05]  /*21e0*/  SEL R6, RZ, 0x1, P0 ;  /* 0x00000001ff067807 */ /* 0x000fca0000000000 */
[----:B------:R-:W-:-:S04]  /*21f0*/  @P2 IMAD.MOV R4, RZ, RZ, R6 ;  /* 0x000000ffff042224 */ /* 0x000fc800078e0206 */
[----:B------:R-:W-:Y:S02]  /*2200*/  VIADD R6, R4, 0x1 ;  /* 0x0000000104067836 */ /* 0x000fe40000000000 */
[----:B------:R-:W-:-:S04]  /*2210*/  @P3 IMAD.MOV R6, RZ, RZ, R4 ;  /* 0x000000ffff063224 */ /* 0x000fc800078e0204 */
[----:B------:R-:W-:Y:S02]  /*2220*/  VIADD R4, R6, 0x1 ;  /* 0x0000000106047836 */ /* 0x000fe40000000000 */
[----:B------:R-:W-:-:S04]  /*2230*/  @P4 IMAD.MOV R4, RZ, RZ, R6 ;  /* 0x000000ffff044224 */ /* 0x000fc800078e0206 */
[----:B------:R-:W-:Y:S02]  /*2240*/  VIADD R6, R4, 0x1 ;  /* 0x0000000104067836 */ /* 0x000fe40000000000 */
[----:B------:R-:W-:-:S05]  /*2250*/  @P5 IMAD.MOV R6, RZ, RZ, R4 ;  /* 0x000000ffff065224 */ /* 0x000fca00078e0204 */
[----:B------:R-:W-:-:S13]  /*2260*/  ISETP.GE.U32.AND P0, PT, R6, 0x3, PT ;  /* 0x000000030600780c */ /* 0x000fda0003f06070 */
[----:B------:R-:W-:Y:S05]  /*2270*/  @!P0 BRA `(.L_x_1) ;  /* 0x0000002400bc8947 */ /* 0x000fea0003800000 */
[----:B------:R-:W-:Y:S01]  /*2280*/  BSSY.RECONVERGENT B0, `(.L_x_52) ;  /* 0x0000017000007945 */ /* 0x000fe20003800200 */
.L_x_53:
[----:B------:R-:W-:Y:S01]  /*2290*/  SHF.R.U32.HI R4, RZ, 0x2, R3 ;  /* 0x00000002ff047819 */ /* 0x000fe20000011603 */
[----:B------:R-:W-:Y:S02]  /*22a0*/  IMAD.MOV.U32 R8, RZ, RZ, R2 ;  /* 0x000000ffff087224 */ /* 0x000fe400078e0002 */
[----:B------:R-:W-:Y:S01]  /*22b0*/  VIADD R2, R2, 0x587c5 ;  /* 0x000587c502027836 */ /* 0x000fe20000000000 */
[----:B------:R-:W-:Y:S01]  /*22c0*/  LOP3.LUT R4, R4, R3, RZ, 0x3c, !PT ;  /* 0x0000000304047212 */ /* 0x000fe200078e3cff */
[----:B------:R-:W-:-:S04]  /*22d0*/  IMAD.SHL.U32 R3, R7, 0x10, RZ ;  /* 0x0000001007037824 */ /* 0x000fc800078e00ff */
[----:B------:R-:W-:-:S05]  /*22e0*/  IMAD.SHL.U32 R6, R4, 0x2, RZ ;  /* 0x0000000204067824 */ /* 0x000fca00078e00ff */
[----:B------:R-:W-:-:S04]  /*22f0*/  LOP3.LUT R6, R4, R6, R3, 0x96, !PT ;  /* 0x0000000604067212 */ /* 0x000fc800078e9603 */
[----:B------:R-:W-:-:S05]  /*2300*/  LOP3.LUT R9, R6, R7, RZ, 0x3c, !PT ;  /* 0x0000000706097212 */ /* 0x000fca00078e3cff */
[----:B------:R-:W-:-:S04]  /*2310*/  IMAD.IADD R6, R9, 0x1, R2 ;  /* 0x0000000109067824 */ /* 0x000fc800078e0202 */
[----:B------:R-:W-:-:S05]  /*2320*/  IMAD.HI.U32 R3, R6, -0x33333333, RZ ;  /* 0xcccccccd06037827 */ /* 0x000fca00078e00ff */
[----:B------:R-:W-:-:S05]  /*2330*/  SHF.R.U32.HI R3, RZ, 0x2, R3 ;  /* 0x00000002ff037819 */ /* 0x000fca0000011603 */
[----:B------:R-:W-:-:S04]  /*2340*/  IMAD R6, R3, -0x5, R6 ;  /* 0xfffffffb03067824 */ /* 0x000fc800078e0206 */
[----:B------:R-:W-:-:S05]  /*2350*/  IMAD.IADD R36, R1, 0x1, R6 ;  /* 0x0000000101247824 */ /* 0x000fca00078e0206 */
        /* <DEDUP_REMOVED lines=10> */
.L_x_52:
[----:B------:R-:W-:-:S05]  /*2400*/  LEA R27, R6, UR18, 0x2 ;  /* 0x00000012061b7c11 */ /* 0x000fca000f8e10ff */
[----:B------:R-:W4:Y:S01]  /*2410*/  LDL R2, [R27+0x28] ;  /* 0x000028001b027983 */ /* 0x000f220000100800 */
[----:B------:R-:W-:Y:S01]  /*2420*/  SHF.R.U32.HI R3, RZ, 0x2, R4 ;  /* 0x00000002ff037819 */ /* 0x000fe20000011604 */
[----:B------:R-:W-:-:S03]  /*2430*/  VIADD R8, R8, 0xb0f8a ;  /* 0x000b0f8a08087836 */ /* 0x000fc60000000000 */
        /* <DEDUP_REMOVED lines=21> */
[----:B0-----:R-:W-:Y:S01]  /*2590*/  IMAD.MOV.U32 R4, RZ, RZ, R11 ;  /* 0x000000ffff047224 */ /* 0x001fe200078e000b */
[----:B------:R-:W-:Y:S01]  /*25a0*/  BSSY.RECONVERGENT B0, `(.L_x_54) ;  /* 0x0000014000007945 */ /* 0x000fe20003800200 */
[----:B------:R-:W-:Y:S01]  /*25b0*/  IMAD.MOV.U32 R9, RZ, RZ, R10 ;  /* 0x000000ffff097224 */ /* 0x000fe200078e000a */
[----:B------:R-:W-:Y:S01]  /*25c0*/  ISETP.NE.AND P0, PT, R6, RZ, PT ;  /* 0x000000ff0600720c */ /* 0x000fe20003f05270 */
[----:B-----5:R-:W-:-:S02]  /*25d0*/  IMAD R35, R2, UR15, R23 ;  /* 0x0000000f02237c24 */ /* 0x020fc4000f8e0217 */
[----:B------:R-:W-:Y:S02]  /*25e0*/  IMAD.MOV.U32 R2, RZ, RZ, R7 ;  /* 0x000000ffff027224 */ /* 0x000fe400078e0007 */
[----:B------:R-:W-:-:S05]  /*25f0*/  IMAD.WIDE R34, R35, 0x30, R32 ;  /* 0x0000003023227825 */ /* 0x000fca00078e0220 */
[----:B------:R1:W-:Y:S04]  /*2600*/  STG.E.64 desc[UR12][R34.64+0x8], R4 ;  /* 0x0000080422007986 */ /* 0x0003e8000c101b0c */
[----:B------:R1:W-:Y:S04]  /*2610*/  STG.E.64 desc[UR12][R34.64], R8 ;  /* 0x0000000822007986 */ /* 0x0003e8000c101b0c */
[----:B------:R1:W-:Y:S01]  /*2620*/  STG.E.64 desc[UR12][R34.64+0x10], R2 ;  /* 0x0000100222007986 */ /* 0x0003e2000c101b0c */
[----:B----4-:R-:W-:-:S13]  /*2630*/  ISETP.NE.AND P6, PT, R25, -0x1, PT ;  /* 0xffffffff1900780c */ /* 0x010fda0003fc5270 */
[----:B-1----:R-:W-:Y:S05]  /*2640*/  @!P6 BRA `(.L_x_55) ;  /* 0x000000000024e947 */ /* 0x002fea0003800000 */
.L_x_56:
        /* <DEDUP_REMOVED lines=9> */
.L_x_55:
[----:B------:R-:W-:Y:S05]  /*26e0*/  BSYNC.RECONVERGENT B0 ;  /* 0x0000000000007941 */ /* 0x000fea0003800200 */
.L_x_54:
        /* <DEDUP_REMOVED lines=13> */
.L_x_59:
[----:B------:R-:W-:-:S13]  /*27c0*/  ISETP.NE.AND P0, PT, R21, R6, PT ;  /* 0x000000061500720c */ /* 0x000fda0003f05270 */
[----:B------:R-:W-:Y:S05]  /*27d0*/  @P0 BREAK.RELIABLE B1 ;  /* 0x0000000000010942 */ /* 0x000fea0003800100 */
[----:B------:R-:W-:Y:S05]  /*27e0*/  @P0 BRA `(.L_x_60) ;  /* 0x00000000001c0947 */ /* 0x000fea0003800000 */
[----:B------:R-:W-:Y:S05]  /*27f0*/  BSYNC.RELIABLE B1 ;  /* 0x0000000000017941 */ /* 0x000fea0003800100 */
.L_x_58:
[----:B------:R-:W4:Y:S04]  /*2800*/  LDL R9, [R1+0x28] ;  /* 0x0000280001097983 */ /* 0x000f280000100800 */
[----:B------:R-:W4:Y:S02]  /*2810*/  LDL R2, [R27+0x28] ;  /* 0x000028001b027983 */ /* 0x000f240000100800 */
[----:B----4-:R-:W-:-:S13]  /*2820*/  ISETP.GE.AND P0, PT, R9, R2, PT ;  /* 0x000000020900720c */ /* 0x010fda0003f06270 */
[----:B------:R-:W-:Y:S02]  /*2830*/  @!P0 IMAD.MOV.U32 R2, RZ, RZ, -0x1 ;  /* 0xffffffffff028424 */ /* 0x000fe400078e00ff */
[----:B------:R-:W-:-:S03]  /*2840*/  @!P0 IMAD.MOV.U32 R21, RZ, RZ, -0x1 ;  /* 0xffffffffff158424 */ /* 0x000fc600078e00ff */
[----:B------:R1:W-:Y:S04]  /*2850*/  @!P0 STL [R1+0x44], R2 ;  /* 0x0000440201008387 */ /* 0x0003e80000100800 */
.L_x_60:
[----:B------:R-:W-:Y:S05]  /*2860*/  BSYNC.RECONVERGENT B0 ;  /* 0x0000000000007941 */ /* 0x000fea0003800200 */
.L_x_57:
        /* <DEDUP_REMOVED lines=16> */
.L_x_63:
[----:B------:R-:W-:-:S13]  /*2970*/  ISETP.NE.AND P0, PT, R19, R6, PT ;  /* 0x000000061300720c */ /* 0x000fda0003f05270 */
[----:B------:R-:W-:Y:S05]  /*2980*/  @P0 BREAK.RELIABLE B1 ;  /* 0x0000000000010942 */ /* 0x000fea0003800100 */
[----:B------:R-:W-:Y:S05]  /*2990*/  @P0 BRA `(.L_x_64) ;  /* 0x00000000001c0947 */ /* 0x000fea0003800000 */
[----:B------:R-:W-:Y:S05]  /*29a0*/  BSYNC.RELIABLE B1 ;  /* 0x0000000000017941 */ /* 0x000fea0003800100 */
.L_x_62:
[----:B------:R-:W5:Y:S04]  /*29b0*/  LDL R9, [R1+0x2c] ;  /* 0x00002c0001097983 */ /* 0x000f680000100800 */
[----:B-1----:R-:W5:Y:S02]  /*29c0*/  LDL R2, [R27+0x28] ;  /* 0x000028001b027983 */ /* 0x002f640000100800 */
[----:B-----5:R-:W-:-:S13]  /*29d0*/  ISETP.GE.AND P0, PT, R9, R2, PT ;  /* 0x000000020900720c */ /* 0x020fda0003f06270 */
[----:B------:R-:W-:Y:S02]  /*29e0*/  @!P0 IMAD.MOV.U32 R2, RZ, RZ, -0x1 ;  /* 0xffffffffff028424 */ /* 0x000fe400078e00ff */
[----:B------:R-:W-:-:S03]  /*29f0*/  @!P0 IMAD.MOV.U32 R19, RZ, RZ, -0x1 ;  /* 0xffffffffff138424 */ /* 0x000fc600078e00ff */
[----:B------:R1:W-:Y:S04]  /*2a00*/  @!P0 STL [R1+0x48], R2 ;  /* 0x0000480201008387 */ /* 0x0003e80000100800 */
.L_x_64:
[----:B------:R-:W-:Y:S05]  /*2a10*/  BSYNC.RECONVERGENT B0 ;  /* 0x0000000000007941 */ /* 0x000fea0003800200 */
.L_x_61:
        /* <DEDUP_REMOVED lines=16> */
.L_x_67:
[----:B------:R-:W-:-:S13]  /*2b20*/  ISETP.NE.AND P0, PT, R13, R6, PT ;  /* 0x000000060d00720c */ /* 0x000fda0003f05270 */
[----:B------:R-:W-:Y:S05]  /*2b30*/  @P0 BREAK.RELIABLE B1 ;  /* 0x0000000000010942 */ /* 0x000fea0003800100 */
[----:B------:R-:W-:Y:S05]  /*2b40*/  @P0 BRA `(.L_x_68) ;  /* 0x00000000001c0947 */ /* 0x000fea0003800000 */
[----:B------:R-:W-:Y:S05]  /*2b50*/  BSYNC.RELIABLE B1 ;  /* 0x0000000000017941 */ /* 0x000fea0003800100 */
.L_x_66:
[----:B------:R-:W5:Y:S04]  /*2b60*/  LDL R9, [R1+0x30] ;  /* 0x0000300001097983 */ /* 0x000f680000100800 */
[----:B-1----:R-:W5:Y:S02]  /*2b70*/  LDL R2, [R27+0x28] ;  /* 0x000028001b027983 */ /* 0x002f640000100800 */
[----:B-----5:R-:W-:-:S13]  /*2b80*/  ISETP.GE.AND P0, PT, R9, R2, PT ;  /* 0x000000020900720c */ /* 0x020fda0003f06270 */
[----:B------:R-:W-:Y:S02]  /*2b90*/  @!P0 IMAD.MOV.U32 R2, RZ, RZ, -0x1 ;  /* 0xffffffffff028424 */ /* 0x000fe400078e00ff */
[----:B------:R-:W-:-:S03]  /*2ba0*/  @!P0 IMAD.MOV.U32 R13, RZ, RZ, -0x1 ;  /* 0xffffffffff0d8424 */ /* 0x000fc600078e00ff */
[----:B------:R1:W-:Y:S04]  /*2bb0*/  @!P0 STL [R1+0x4c], R2 ;  /* 0x00004c0201008387 */ /* 0x0003e80000100800 */
.L_x_68:
[----:B------:R-:W-:Y:S05]  /*2bc0*/  BSYNC.RECONVERGENT B0 ;  /* 0x0000000000007941 */ /* 0x000fea0003800200 */
.L_x_65:
        /* <DEDUP_REMOVED lines=16> */
.L_x_71:
[----:B------:R-:W-:-:S13]  /*2cd0*/  ISETP.NE.AND P0, PT, R15, R6, PT ;  /* 0x000000060f00720c */ /* 0x000fda0003f05270 */
[----:B------:R-:W-:Y:S05]  /*2ce0*/  @P0 BREAK.RELIABLE B1 ;  /* 0x0000000000010942 */ /* 0x000fea0003800100 */
[----:B------:R-:W-:Y:S05]  /*2cf0*/  @P0 BRA `(.L_x_72) ;  /* 0x00000000001c0947 */ /* 0x000fea0003800000 */
[----:B------:R-:W-:Y:S05]  /*2d00*/  BSYNC.RELIABLE B1 ;  /* 0x0000000000017941 */ /* 0x000fea0003800100 */
.L_x_70:
[----:B------:R-:W5:Y:S04]  /*2d10*/  LDL R9, [R1+0x34] ;  /* 0x0000340001097983 */ /* 0x000f680000100800 */
[----:B-1----:R-:W5:Y:S02]  /*2d20*/  LDL R2, [R27+0x28] ;  /* 0x000028001b027983 */ /* 0x002f640000100800 */
[----:B-----5:R-:W-:-:S13]  /*2d30*/  ISETP.GE.AND P0, PT, R9, R2, PT ;  /* 0x000000020900720c */ /* 0x020fda0003f06270 */
[----:B------:R-:W-:Y:S02]  /*2d40*/  @!P0 IMAD.MOV.U32 R2, RZ, RZ, -0x1 ;  /* 0xffffffffff028424 */ /* 0x000fe400078e00ff */
[----:B------:R-:W-:-:S03]  /*2d50*/  @!P0 IMAD.MOV.U32 R15, RZ, RZ, -0x1 ;  /* 0xffffffffff0f8424 */ /* 0x000fc600078e00ff */
[----:B------:R1:W-:Y:S04]  /*2d60*/  @!P0 STL [R1+0x50], R2 ;  /* 0x0000500201008387 */ /* 0x0003e80000100800 */
.L_x_72:
[----:B------:R-:W-:Y:S05]  /*2d70*/  BSYNC.RECONVERGENT B0 ;  /* 0x0000000000007941 */ /* 0x000fea0003800200 */
.L_x_69:
        /* <DEDUP_REMOVED lines=16> */
.L_x_75:
[----:B------:R-:W-:-:S13]  /*2e80*/  ISETP.NE.AND P0, PT, R30, R6, PT ;  /* 0x000000061e00720c */ /* 0x000fda0003f05270 */
[----:B------:R-:W-:Y:S05]  /*2e90*/  @P0 BREAK.RELIABLE B1 ;  /* 0x0000000000010942 */ /* 0x000fea0003800100 */
[----:B------:R-:W-:Y:S05]  /*2ea0*/  @P0 BRA `(.L_x_76) ;  /* 0x00000000001c0947 */ /* 0x000fea0003800000 */
[----:B------:R-:W-:Y:S05]  /*2eb0*/  BSYNC.RELIABLE B1 ;  /* 0x0000000000017941 */ /* 0x000fea0003800100 */
.L_x_74:
[----:B------:R-:W5:Y:S04]  /*2ec0*/  LDL R27, [R27+0x28] ;  /* 0x000028001b1b7983 */ /* 0x000f680000100800 */
[----:B-1----:R-:W5:Y:S02]  /*2ed0*/  LDL R2, [R1+0x38] ;  /* 0x0000380001027983 */ /* 0x002f640000100800 */
[----:B-----5:R-:W-:-:S13]  /*2ee0*/  ISETP.GE.AND P0, PT, R2, R27, PT ;  /* 0x0000001b0200720c */ /* 0x020fda0003f06270 */
[----:B------:R-:W-:Y:S02]  /*2ef0*/  @!P0 IMAD.MOV.U32 R2, RZ, RZ, -0x1 ;  /* 0xffffffffff028424 */ /* 0x000fe400078e00ff */
[----:B--23--:R-:W-:-:S03]  /*2f00*/  @!P0 IMAD.MOV.U32 R30, RZ, RZ, -0x1 ;  /* 0xffffffffff1e8424 */ /* 0x00cfc600078e00ff */
[----:B------:R1:W-:Y:S04]  /*2f10*/  @!P0 STL [R1+0x54], R2 ;  /* 0x0000540201008387 */ /* 0x0003e80000100800 */
.L_x_76:
[----:B------:R-:W-:Y:S05]  /*2f20*/  BSYNC.RECONVERGENT B0 ;  /* 0x0000000000007941 */ /* 0x000fea0003800200 */
.L_x_73:
[----:B------:R-:W-:Y:S05]  /*2f30*/  WARPSYNC.ALL ;  /* 0x0000000000007948 */ /* 0x000fea0003800000 */
[----:B------:R-:W-:Y:S01]  /*2f40*/  ISETP.NE.AND P0, PT, R26, 0x1, PT ;  /* 0x000000011a00780c */ /* 0x000fe20003f05270 */
[----:B-1----:R-:W-:Y:S02]  /*2f50*/  IMAD.MOV.U32 R2, RZ, RZ, 0x2 ;  /* 0x00000002ff027424 */ /* 0x002fe400078e00ff */
        /* <DEDUP_REMOVED lines=12> */
.L_x_78:
[----:B------:R-:W-:Y:S01]  /*3020*/  SHF.R.U32.HI R9, RZ, 0x2, R10 ;  /* 0x00000002ff097819 */ /* 0x000fe2000001160a */
[----:B------:R-:W-:-:S03]  /*3030*/  IMAD.SHL.U32 R2, R3, 0x10, RZ ;  /* 0x0000001003027824 */ /* 0x000fc600078e00ff */
[----:B------:R-:W-:-:S05]  /*3040*/  LOP3.LUT R9, R9, R10, RZ, 0x3c, !PT ;  /* 0x0000000a09097212 */ /* 0x000fca00078e3cff */
[----:B------:R-:W-:-:S05]  /*3050*/  IMAD.SHL.U32 R4, R9, 0x2, RZ ;  /* 0x0000000209047824 */ /* 0x000fca00078e00ff */
[----:B------:R-:W-:Y:S01]  /*3060*/  LOP3.LUT R2, R9, R4, R2, 0x96, !PT ;  /* 0x0000000409027212 */ /* 0x000fe200078e9602 */
[----:B------:R-:W-:Y:S02]  /*3070*/  IMAD.MOV.U32 R4, RZ, RZ, R8 ;  /* 0x000000ffff047224 */ /* 0x000fe400078e0008 */
[----:B------:R-:W-:Y:S01]  /*3080*/  VIADD R8, R8, 0x587c5 ;  /* 0x000587c508087836 */ /* 0x000fe20000000000 */
[----:B------:R-:W-:-:S05]  /*3090*/  LOP3.LUT R9, R2, R3, RZ, 0x3c, !PT ;  /* 0x0000000302097212 */ /* 0x000fca00078e3cff */
[----:B------:R-:W-:-:S04]  /*30a0*/  IMAD.IADD R2, R9, 0x1, R8 ;  /* 0x0000000109027824 */ /* 0x000fc800078e0208 */
[----:B0---4-:R-:W-:-:S05]  /*30b0*/  IMAD.HI.U32 R6, R2, -0x33333333, RZ ;  /* 0xcccccccd02067827 */ /* 0x011fca00078e00ff */
        /* <DEDUP_REMOVED lines=9> */
[----:B----4-:R-:W-:-:S13]  /*3150*/  ISETP.NE.AND P0, PT, R6, RZ, PT ;  /* 0x000000ff0600720c */ /* 0x010fda0003f05270 */
[----:B------:R-:W-:Y:S05]  /*3160*/  @!P0 BRA `(.L_x_78) ;  /* 0xfffffffc00ac8947 */ /* 0x000fea000383ffff */
[----:B------:R-:W-:Y:S05]  /*3170*/  BSYNC.RECONVERGENT B0 ;  /* 0x0000000000007941 */ /* 0x000fea0003800200 */
.L_x_77:
        /* <DEDUP_REMOVED lines=36> */
.L_x_81:
        /* <DEDUP_REMOVED lines=9> */
.L_x_80:
[----:B------:R-:W-:Y:S05]  /*3450*/  BSYNC.RECONVERGENT B0 ;  /* 0x0000000000007941 */ /* 0x000fea0003800200 */
.L_x_79:
        /* <DEDUP_REMOVED lines=13> */
.L_x_84:
[----:B------:R-:W-:-:S13]  /*3530*/  ISETP.NE.AND P0, PT, R21, R2, PT ;  /* 0x000000021500720c */ /* 0x000fda0003f05270 */
[----:B------:R-:W-:Y:S05]  /*3540*/  @P0 BREAK.RELIABLE B1 ;  /* 0x0000000000010942 */ /* 0x000fea0003800100 */
[----:B------:R-:W-:Y:S05]  /*3550*/  @P0 BRA `(.L_x_85) ;  /* 0x00000000001c0947 */ /* 0x000fea0003800000 */
[----:B------:R-:W-:Y:S05]  /*3560*/  BSYNC.RELIABLE B1 ;  /* 0x0000000000017941 */ /* 0x000fea0003800100 */
.L_x_83:
[----:B------:R-:W4:Y:S04]  /*3570*/  LDL R27, [R1+0x28] ;  /* 0x00002800011b7983 */ /* 0x000f280000100800 */
[----:B------:R-:W4:Y:S02]  /*3580*/  LDL R4, [R25+0x28] ;  /* 0x0000280019047983 */ /* 0x000f240000100800 */
[----:B----4-:R-:W-:-:S13]  /*3590*/  ISETP.GE.AND P0, PT, R27, R4, PT ;  /* 0x000000041b00720c */ /* 0x010fda0003f06270 */
[----:B------:R-:W-:Y:S02]  /*35a0*/  @!P0 IMAD.MOV.U32 R4, RZ, RZ, -0x1 ;  /* 0xffffffffff048424 */ /* 0x000fe400078e00ff */
[----:B------:R-:W-:-:S03]  /*35b0*/  @!P0 IMAD.MOV.U32 R21, RZ, RZ, -0x1 ;  /* 0xffffffffff158424 */ /* 0x000fc600078e00ff */
[----:B------:R1:W-:Y:S04]  /*35c0*/  @!P0 STL [R1+0x44], R4 ;  /* 0x0000440401008387 */ /* 0x0003e80000100800 */
.L_x_85:
[----:B------:R-:W-:Y:S05]  /*35d0*/  BSYNC.RECONVERGENT B0 ;  /* 0x0000000000007941 */ /* 0x000fea0003800200 */
.L_x_82:
        /* <DEDUP_REMOVED lines=16> */
.L_x_88:
[----:B------:R-:W-:-:S13]  /*36e0*/  ISETP.NE.AND P0, PT, R19, R2, PT ;  /* 0x000000021300720c */ /* 0x000fda0003f05270 */
[----:B------:R-:W-:Y:S05]  /*36f0*/  @P0 BREAK.RELIABLE B1 ;  /* 0x0000000000010942 */ /* 0x000fea0003800100 */
[----:B------:R-:W-:Y:S05]  /*3700*/  @P0 BRA `(.L_x_89) ;  /* 0x00000000001c0947 */ /* 0x000fea0003800000 */
[----:B------:R-:W-:Y:S05]  /*3710*/  BSYNC.RELIABLE B1 ;  /* 0x0000000000017941 */ /* 0x000fea0003800100 */
.L_x_87:
[----:B------:R-:W5:Y:S04]  /*3720*/  LDL R27, [R1+0x2c] ;  /* 0x00002c00011b7983 */ /* 0x000f680000100800 */
[----:B-1----:R-:W5:Y:S02]  /*3730*/  LDL R4, [R25+0x28] ;  /* 0x0000280019047983 */ /* 0x002f640000100800 */
[----:B-----5:R-:W-:-:S13]  /*3740*/  ISETP.GE.AND P0, PT, R27, R4, PT ;  /* 0x000000041b00720c */ /* 0x020fda0003f06270 */
[----:B------:R-:W-:Y:S02]  /*3750*/  @!P0 IMAD.MOV.U32 R4, RZ, RZ, -0x1 ;  /* 0xffffffffff048424 */ /* 0x000fe400078e00ff */
[----:B------:R-:W-:-:S03]  /*3760*/  @!P0 IMAD.MOV.U32 R19, RZ, RZ, -0x1 ;  /* 0xffffffffff138424 */ /* 0x000fc600078e00ff */
[----:B------:R1:W-:Y:S04]  /*3770*/  @!P0 STL [R1+0x48], R4 ;  /* 0x0000480401008387 */ /* 0x0003e80000100800 */
.L_x_89:
[----:B------:R-:W-:Y:S05]  /*3780*/  BSYNC.RECONVERGENT B0 ;  /* 0x0000000000007941 */ /* 0x000fea0003800200 */
.L_x_86:
        /* <DEDUP_REMOVED lines=16> */
.L_x_92:
[----:B------:R-:W-:-:S13]  /*3890*/  ISETP.NE.AND P0, PT, R13, R2, PT ;  /* 0x000000020d00720c */ /* 0x000fda0003f05270 */
[----:B------:R-:W-:Y:S05]  /*38a0*/  @P0 BREAK.RELIABLE B1 ;  /* 0x0000000000010942 */ /* 0x000fea0003800100 */
[----:B------:R-:W-:Y:S05]  /*38b0*/  @P0 BRA `(.L_x_93) ;  /* 0x00000000001c0947 */ /* 0x000fea0003800000 */
[----:B------:R-:W-:Y:S05]  /*38c0*/  BSYNC.RELIABLE B1 ;  /* 0x0000000000017941 */ /* 0x000fea0003800100 */
.L_x_91:
[----:B------:R-:W5:Y:S04]  /*38d0*/  LDL R27, [R1+0x30] ;  /* 0x00003000011b7983 */ /* 0x000f680000100800 */
[----:B-1----:R-:W5:Y:S02]  /*38e0*/  LDL R4, [R25+0x28] ;  /* 0x0000280019047983 */ /* 0x002f640000100800 */
[----:B-----5:R-:W-:-:S13]  /*38f0*/  ISETP.GE.AND P0, PT, R27, R4, PT ;  /* 0x000000041b00720c */ /* 0x020fda0003f06270 */
[----:B------:R-:W-:Y:S02]  /*3900*/  @!P0 IMAD.MOV.U32 R4, RZ, RZ, -0x1 ;  /* 0xffffffffff048424 */ /* 0x000fe400078e00ff */
[----:B------:R-:W-:-:S03]  /*3910*/  @!P0 IMAD.MOV.U32 R13, RZ, RZ, -0x1 ;  /* 0xffffffffff0d8424 */ /* 0x000fc600078e00ff */
[----:B------:R1:W-:Y:S04]  /*3920*/  @!P0 STL [R1+0x4c], R4 ;  /* 0x00004c0401008387 */ /* 0x0003e80000100800 */
.L_x_93:
[----:B------:R-:W-:Y:S05]  /*3930*/  BSYNC.RECONVERGENT B0 ;  /* 0x0000000000007941 */ /* 0x000fea0003800200 */
.L_x_90:
        /* <DEDUP_REMOVED lines=16> */
.L_x_96:
[----:B------:R-:W-:-:S13]  /*3a40*/  ISETP.NE.AND P0, PT, R15, R2, PT ;  /* 0x000000020f00720c */ /* 0x000fda0003f05270 */
[----:B------:R-:W-:Y:S05]  /*3a50*/  @P0 BREAK.RELIABLE B1 ;  /* 0x0000000000010942 */ /* 0x000fea0003800100 */
[----:B------:R-:W-:Y:S05]  /*3a60*/  @P0 BRA `(.L_x_97) ;  /* 0x00000000001c0947 */ /* 0x000fea0003800000 */
[----:B------:R-:W-:Y:S05]  /*3a70*/  BSYNC.RELIABLE B1 ;  /* 0x0000000000017941 */ /* 0x000fea0003800100 */
.L_x_95:
[----:B------:R-:W5:Y:S04]  /*3a80*/  LDL R27, [R1+0x34] ;  /* 0x00003400011b7983 */ /* 0x000f680000100800 */
[----:B-1----:R-:W5:Y:S02]  /*3a90*/  LDL R4, [R25+0x28] ;  /* 0x0000280019047983 */ /* 0x002f640000100800 */
[----:B-----5:R-:W-:-:S13]  /*3aa0*/  ISETP.GE.AND P0, PT, R27, R4, PT ;  /* 0x000000041b00720c */ /* 0x020fda0003f06270 */
[----:B------:R-:W-:Y:S02]  /*3ab0*/  @!P0 IMAD.MOV.U32 R4, RZ, RZ, -0x1 ;  /* 0xffffffffff048424 */ /* 0x000fe400078e00ff */
[----:B------:R-:W-:-:S03]  /*3ac0*/  @!P0 IMAD.MOV.U32 R15, RZ, RZ, -0x1 ;  /* 0xffffffffff0f8424 */ /* 0x000fc600078e00ff */
[----:B------:R1:W-:Y:S04]  /*3ad0*/  @!P0 STL [R1+0x50], R4 ;  /* 0x0000500401008387 */ /* 0x0003e80000100800 */
.L_x_97:
[----:B------:R-:W-:Y:S05]  /*3ae0*/  BSYNC.RECONVERGENT B0 ;  /* 0x0000000000007941 */ /* 0x000fea0003800200 */
.L_x_94:
        /* <DEDUP_REMOVED lines=16> */
.L_x_100:
[----:B------:R-:W-:-:S13]  /*3bf0*/  ISETP.NE.AND P0, PT, R30, R2, PT ;  /* 0x000000021e00720c */ /* 0x000fda0003f05270 */
[----:B------:R-:W-:Y:S05]  /*3c00*/  @P0 BREAK.RELIABLE B1 ;  /* 0x0000000000010942 */ /* 0x000fea0003800100 */
[----:B------:R-:W-:Y:S05]  /*3c10*/  @P0 BRA `(.L_x_101) ;  /* 0x00000000001c0947 */ /* 0x000fea0003800000 */
[----:B------:R-:W-:Y:S05]  /*3c20*/  BSYNC.RELIABLE B1 ;  /* 0x0000000000017941 */ /* 0x000fea0003800100 */
.L_x_99:
[----:B------:R-:W5:Y:S04]  /*3c30*/  LDL R25, [R25+0x28] ;  /* 0x0000280019197983 */ /* 0x000f680000100800 */
[----:B01--4-:R-:W5:Y:S02]  /*3c40*/  LDL R2, [R1+0x38] ;  /* 0x0000380001027983 */ /* 0x013f640000100800 */
[----:B-----5:R-:W-:-:S13]  /*3c50*/  ISETP.GE.AND P0, PT, R2, R25, PT ;  /* 0x000000190200720c */ /* 0x020fda0003f06270 */
[----:B------:R-:W-:Y:S02]  /*3c60*/  @!P0 IMAD.MOV.U32 R2, RZ, RZ, -0x1 ;  /* 0xffffffffff028424 */ /* 0x000fe400078e00ff */
[----:B--23--:R-:W-:-:S03]  /*3c70*/  @!P0 IMAD.MOV.U32 R30, RZ, RZ, -0x1 ;  /* 0xffffffffff1e8424 */ /* 0x00cfc600078e00ff */
[----:B------:R0:W-:Y:S04]  /*3c80*/  @!P0 STL [R1+0x54], R2 ;  /* 0x0000540201008387 */ /* 0x0001e80000100800 */
.L_x_101:
[----:B------:R-:W-:Y:S05]  /*3c90*/  BSYNC.RECONVERGENT B0 ;  /* 0x0000000000007941 */ /* 0x000fea0003800200 */
.L_x_98:
        /* <DEDUP_REMOVED lines=15> */
.L_x_103:
        /* <DEDUP_REMOVED lines=22> */
.L_x_102:
        /* <DEDUP_REMOVED lines=36> */
.L_x_106:
        /* <DEDUP_REMOVED lines=9> */
.L_x_105:
[----:B------:R-:W-:Y:S05]  /*41c0*/  BSYNC.RECONVERGENT B0 ;  /* 0x0000000000007941 */ /* 0x000fea0003800200 */
.L_x_104:
        /* <DEDUP_REMOVED lines=11> */
[----:B------:R-:W-:Y:S05]  /*4280*/  @!P0 BRA `(.L_x_110) ;  /* 0x0000000000248947 */ /* 0x000fea0003800000 */
.L_x_109:
[----:B------:R-:W-:-:S13]  /*4290*/  ISETP.NE.AND P0, PT, R21, R6, PT ;  /* 0x000000061500720c */ /* 0x000fda0003f05270 */
[----:B------:R-:W-:Y:S05]  /*42a0*/  @P0 BREAK.RELIABLE B1 ;  /* 0x0000000000010942 */ /* 0x000fea0003800100 */
[----:B------:R-:W-:Y:S05]  /*42b0*/  @P0 BRA `(.L_x_110) ;  /* 0x0000000000180947 */ /* 0x000fea0003800000 */
[----:B------:R-:W-:Y:S05]  /*42c0*/  BSYNC.RELIABLE B1 ;  /* 0x0000000000017941 */ /* 0x000fea0003800100 */
.L_x_108:
[----:B------:R-:W4:Y:S04]  /*42d0*/  LDL R3, [R1+0x28] ;  /* 0x0000280001037983 */ /* 0x000f280000100800 */
[----:B------:R-:W4:Y:S02]  /*42e0*/  LDL R2, [R25+0x28] ;  /* 0x0000280019027983 */ /* 0x000f240000100800 */
[----:B----4-:R-:W-:-:S13]  /*42f0*/  ISETP.GE.AND P0, PT, R3, R2, PT ;  /* 0x000000020300720c */ /* 0x010fda0003f06270 */
[----:B------:R-:W-:-:S05]  /*4300*/  @!P0 IMAD.MOV.U32 R2, RZ, RZ, -0x1 ;  /* 0xffffffffff028424 */ /* 0x000fca00078e00ff */
[----:B------:R1:W-:Y:S02]  /*4310*/  @!P0 STL [R1+0x44], R2 ;  /* 0x0000440201008387 */ /* 0x0003e40000100800 */
.L_x_110:
[----:B------:R-:W-:Y:S05]  /*4320*/  BSYNC.RECONVERGENT B0 ;  /* 0x0000000000007941 */ /* 0x000fea0003800200 */
.L_x_107:
        /* <DEDUP_REMOVED lines=14> */
[----:B------:R-:W-:Y:S05]  /*4410*/  @!P0 BRA `(.L_x_114) ;  /* 0x0000000000248947 */ /* 0x000fea0003800000 */
.L_x_113:
[----:B------:R-:W-:-:S13]  /*4420*/  ISETP.NE.AND P0, PT, R19, R6, PT ;  /* 0x000000061300720c */ /* 0x000fda0003f05270 */
[----:B------:R-:W-:Y:S05]  /*4430*/  @P0 BREAK.RELIABLE B1 ;  /* 0x0000000000010942 */ /* 0x000fea0003800100 */
[----:B------:R-:W-:Y:S05]  /*4440*/  @P0 BRA `(.L_x_114) ;  /* 0x0000000000180947 */ /* 0x000fea0003800000 */
[----:B------:R-:W-:Y:S05]  /*4450*/  BSYNC.RELIABLE B1 ;  /* 0x0000000000017941 */ /* 0x000fea0003800100 */
.L_x_112:
[----:B------:R-:W5:Y:S04]  /*4460*/  LDL R3, [R1+0x2c] ;  /* 0x00002c0001037983 */ /* 0x000f680000100800 */
[----:B-1----:R-:W5:Y:S02]  /*4470*/  LDL R2, [R25+0x28] ;  /* 0x0000280019027983 */ /* 0x002f640000100800 */
[----:B-----5:R-:W-:-:S13]  /*4480*/  ISETP.GE.AND P0, PT, R3, R2, PT ;  /* 0x000000020300720c */ /* 0x020fda0003f06270 */
[----:B------:R-:W-:-:S05]  /*4490*/  @!P0 IMAD.MOV.U32 R2, RZ, RZ, -0x1 ;  /* 0xffffffffff028424 */ /* 0x000fca00078e00ff */
[----:B------:R1:W-:Y:S02]  /*44a0*/  @!P0 STL [R1+0x48], R2 ;  /* 0x0000480201008387 */ /* 0x0003e40000100800 */
.L_x_114:
[----:B------:R-:W-:Y:S05]  /*44b0*/  BSYNC.RECONVERGENT B0 ;  /* 0x0000000000007941 */ /* 0x000fea0003800200 */
.L_x_111:
        /* <DEDUP_REMOVED lines=14> */
[----:B------:R-:W-:Y:S05]  /*45a0*/  @!P0 BRA `(.L_x_118) ;  /* 0x0000000000248947 */ /* 0x000fea0003800000 */
.L_x_117:
[----:B------:R-:W-:-:S13]  /*45b0*/  ISETP.NE.AND P0, PT, R13, R6, PT ;  /* 0x000000060d00720c */ /* 0x000fda0003f05270 */
[----:B------:R-:W-:Y:S05]  /*45c0*/  @P0 BREAK.RELIABLE B1 ;  /* 0x0000000000010942 */ /* 0x000fea0003800100 */
[----:B------:R-:W-:Y:S05]  /*45d0*/  @P0 BRA `(.L_x_118) ;  /* 0x0000000000180947 */ /* 0x000fea0003800000 */
[----:B------:R-:W-:Y:S05]  /*45e0*/  BSYNC.RELIABLE B1 ;  /* 0x0000000000017941 */ /* 0x000fea0003800100 */
.L_x_116:
[----:B------:R-:W5:Y:S04]  /*45f0*/  LDL R3, [R1+0x30] ;  /* 0x0000300001037983 */ /* 0x000f680000100800 */
[----:B-1----:R-:W5:Y:S02]  /*4600*/  LDL R2, [R25+0x28] ;  /* 0x0000280019027983 */ /* 0x002f640000100800 */
[----:B-----5:R-:W-:-:S13]  /*4610*/  ISETP.GE.AND P0, PT, R3, R2, PT ;  /* 0x000000020300720c */ /* 0x020fda0003f06270 */
[----:B------:R-:W-:-:S05]  /*4620*/  @!P0 IMAD.MOV.U32 R2, RZ, RZ, -0x1 ;  /* 0xffffffffff028424 */ /* 0x000fca00078e00ff */
[----:B------:R1:W-:Y:S02]  /*4630*/  @!P0 STL [R1+0x4c], R2 ;  /* 0x00004c0201008387 */ /* 0x0003e40000100800 */
.L_x_118:
[----:B------:R-:W-:Y:S05]  /*4640*/  BSYNC.RECONVERGENT B0 ;  /* 0x0000000000007941 */ /* 0x000fea0003800200 */
.L_x_115:
        /* <DEDUP_REMOVED lines=15> */
.L_x_121:
[----:B------:R-:W-:-:S13]  /*4740*/  ISETP.NE.AND P0, PT, R15, R6, PT ;  /* 0x000000060f00720c */ /* 0x000fda0003f05270 */
[----:B------:R-:W-:Y:S05]  /*4750*/  @P0 BREAK.RELIABLE B1 ;  /* 0x0000000000010942 */ /* 0x000fea0003800100 */
[----:B------:R-:W-:Y:S05]  /*4760*/  @P0 BRA `(.L_x_122) ;  /* 0x0000000000180947 */ /* 0x000fea0003800000 */
[----:B------:R-:W-:Y:S05]  /*4770*/  BSYNC.RELIABLE B1 ;  /* 0x0000000000017941 */ /* 0x000fea0003800100 */
.L_x_120:
[----:B------:R-:W5:Y:S04]  /*4780*/  LDL R3, [R1+0x34] ;  /* 0x0000340001037983 */ /* 0x000f680000100800 */
[----:B-1----:R-:W5:Y:S02]  /*4790*/  LDL R2, [R25+0x28] ;  /* 0x0000280019027983 */ /* 0x002f640000100800 */
[----:B-----5:R-:W-:-:S13]  /*47a0*/  ISETP.GE.AND P0, PT, R3, R2, PT ;  /* 0x000000020300720c */ /* 0x020fda0003f06270 */
[----:B------:R-:W-:-:S05]  /*47b0*/  @!P0 IMAD.MOV.U32 R2, RZ, RZ, -0x1 ;  /* 0xffffffffff028424 */ /* 0x000fca00078e00ff */
[----:B------:R1:W-:Y:S02]  /*47c0*/  @!P0 STL [R1+0x50], R2 ;  /* 0x0000500201008387 */ /* 0x0003e40000100800 */
.L_x_122:
[----:B------:R-:W-:Y:S05]  /*47d0*/  BSYNC.RECONVERGENT B0 ;  /* 0x0000000000007941 */ /* 0x000fea0003800200 */
.L_x_119:
        /* <DEDUP_REMOVED lines=15> */
.L_x_124:
[----:B------:R-:W-:-:S13]  /*48d0*/  ISETP.NE.AND P0, PT, R30, R6, PT ;  /* 0x000000061e00720c */ /* 0x000fda0003f05270 */
[----:B------:R-:W-:Y:S05]  /*48e0*/  @P0 BREAK.RELIABLE B1 ;  /* 0x0000000000010942 */ /* 0x000fea0003800100 */
[----:B------:R-:W-:Y:S05]  /*48f0*/  @P0 BRA `(.L_x_125) ;  /* 0x0000000000180947 */ /* 0x000fea0003800000 */
[----:B------:R-:W-:Y:S05]  /*4900*/  BSYNC.RELIABLE B1 ;  /* 0x0000000000017941 */ /* 0x000fea0003800100 */
.L_x_123:
[----:B------:R-:W5:Y:S04]  /*4910*/  LDL R25, [R25+0x28] ;  /* 0x0000280019197983 */ /* 0x000f680000100800 */
[----:B-1----:R-:W5:Y:S02]  /*4920*/  LDL R2, [R1+0x38] ;  /* 0x0000380001027983 */ /* 0x002f640000100800 */
[----:B-----5:R-:W-:-:S13]  /*4930*/  ISETP.GE.AND P0, PT, R2, R25, PT ;  /* 0x000000190200720c */ /* 0x020fda0003f06270 */
[----:B------:R-:W-:-:S05]  /*4940*/  @!P0 IMAD.MOV.U32 R2, RZ, RZ, -0x1 ;  /* 0xffffffffff028424 */ /* 0x000fca00078e00ff */
[----:B------:R1:W-:Y:S02]  /*4950*/  @!P0 STL [R1+0x54], R2 ;  /* 0x0000540201008387 */ /* 0x0003e40000100800 */
.L_x_125:
[----:B------:R-:W-:Y:S05]  /*4960*/  BSYNC.RECONVERGENT B0 ;  /* 0x0000000000007941 */ /* 0x000fea0003800200 */
.L_x_1:
[----:B-1----:R-:W5:Y:S04]  /*4970*/  LDL.64 R2, [R1+0x28] ;  /* 0x0000280001027983 */ /* 0x002f680000100a00 */
[----:B0-----:R-:W2:Y:S01]  /*4980*/  LDL.64 R4, [R1+0x30] ;  /* 0x0000300001047983 */ /* 0x001ea20000100a00 */
[----:B-----5:R-:W-:-:S04]  /*4990*/  ISETP.GT.AND P0, PT, R3, R2, PT ;  /* 0x000000020300720c */ /* 0x020fc80003f04270 */
[----:B------:R-:W-:-:S04]  /*49a0*/  SEL R2, RZ, 0x1, !P0 ;  /* 0x00000001ff027807 */ /* 0x000fc80004000000 */
[----:B------:R-:W-:-:S06]  /*49b0*/  LEA R3, R2, UR14, 0x2 ;  /* 0x0000000e02037c11 */ /* 0x000fcc000f8e10ff */
[----:B------:R-:W2:Y:S02]  /*49c0*/  LDL R3, [R3] ;  /* 0x0000000003037983 */ /* 0x000ea40000100800 */
[----:B--2---:R-:W-:-:S04]  /*49d0*/  ISETP.GT.AND P0, PT, R4, R3, PT ;  /* 0x000000030400720c */ /* 0x004fc80003f04270 */
[----:B------:R-:W-:-:S04]  /*49e0*/  SEL R2, R2, 0x2, !P0 ;  /* 0x0000000202027807 */ /* 0x000fc80004000000 */
[----:B------:R-:W-:-:S06]  /*49f0*/  LEA R4, R2, UR14, 0x2 ;  /* 0x0000000e02047c11 */ /* 0x000fcc000f8e10ff */
[----:B------:R-:W2:Y:S02]  /*4a00*/  LDL R4, [R4] ;  /* 0x0000000004047983 */ /* 0x000ea40000100800 */
[----:B--2---:R-:W-:Y:S02]  /*4a10*/  ISETP.GT.AND P0, PT, R5, R4, PT ;  /* 0x000000040500720c */ /* 0x004fe40003f04270 */
[----:B------:R-:W2:Y:S02]  /*4a20*/  LDL R5, [R1+0x38] ;  /* 0x0000380001057983 */ /* 0x000ea40000100800 */
[----:B------:R-:W-:-:S04]  /*4a30*/  SEL R2, R2, 0x3, !P0 ;  /* 0x0000000302027807 */ /* 0x000fc80004000000 */
[----:B----4-:R-:W-:-:S06]  /*4a40*/  LEA R6, R2, UR14, 0x2 ;  /* 0x0000000e02067c11 */ /* 0x010fcc000f8e10ff */
[----:B------:R-:W2:Y:S02]  /*4a50*/  LDL R6, [R6] ;  /* 0x0000000006067983 */ /* 0x000ea40000100800 */
[----:B--2---:R-:W-:-:S04]  /*4a60*/  ISETP.GT.AND P0, PT, R5, R6, PT ;  /* 0x000000060500720c */ /* 0x004fc80003f04270 */
[----:B------:R-:W-:-:S04]  /*4a70*/  SEL R8, R2, 0x4, !P0 ;  /* 0x0000000402087807 */ /* 0x000fc80004000000 */
[----:B------:R-:W-:-:S06]  /*4a80*/  LEA R2, R8, UR5, 0x2 ;  /* 0x0000000508027c11 */ /* 0x000fcc000f8e10ff */
[----:B------:R-:W2:Y:S01]  /*4a90*/  LDL R2, [R2] ;  /* 0x0000000002027983 */ /* 0x000ea20000100800 */
[----:B------:R-:W-:Y:S01]  /*4aa0*/  BSSY.RECONVERGENT B0, `(.L_x_126) ;  /* 0x000000a000007945 */ /* 0x000fe20003800200 */
[----:B--2---:R-:W-:-:S13]  /*4ab0*/  ISETP.NE.AND P0, PT, R2, -0x1, PT ;  /* 0xffffffff0200780c */ /* 0x004fda0003f05270 */
[----:B------:R-:W-:Y:S05]  /*4ac0*/  @!P0 BRA `(.L_x_127) ;  /* 0x00000000001c8947 */ /* 0x000fea0003800000 */
[----:B------:R-:W-:Y:S01]  /*4ad0*/  BSSY.RECONVERGENT B1, `(.L_x_127) ;  /* 0x0000006000017945 */ /* 0x000fe20003800200 */
.L_x_128:
[----:B------:R-:W-:Y:S01]  /*4ae0*/  LEA R3, R2, UR5, 0x2 ;  /* 0x0000000502037c11 */ /* 0x000fe2000f8e10ff */
[----:B------:R-:W-:-:S04]  /*4af0*/  IMAD.MOV.U32 R8, RZ, RZ, R2 ;  /* 0x000000ffff087224 */ /* 0x000fc800078e0002 */
[----:B------:R-:W2:Y:S02]  /*4b00*/  LDL R2, [R3] ;  /* 0x0000000003027983 */ /* 0x000ea40000100800 */
[----:B--2---:R-:W-:-:S13]  /*4b10*/  ISETP.NE.AND P0, PT, R2, -0x1, PT ;  /* 0xffffffff0200780c */ /* 0x004fda0003f05270 */
[----:B------:R-:W-:Y:S05]  /*4b20*/  @P0 BRA `(.L_x_128) ;  /* 0xfffffffc00ec0947 */ /* 0x000fea000383ffff */
[----:B------:R-:W-:Y:S05]  /*4b30*/  BSYNC.RECONVERGENT B1 ;  /* 0x0000000000017941 */ /* 0x000fea0003800200 */
.L_x_127:
[----:B------:R-:W-:Y:S05]  /*4b40*/  BSYNC.RECONVERGENT B0 ;  /* 0x0000000000007941 */ /* 0x000fea0003800200 */
.L_x_126:
[----:B------:R-:W-:Y:S01]  /*4b50*/  IMAD.U32 R5, R8, 0x8, R1 ;  /* 0x0000000808057824 */ /* 0x000fe200078e0001 */
[----:B------:R-:W0:Y:S04]  /*4b60*/  LDCU.64 UR16, c[0x0][0x3a8] ;  /* 0x00007500ff1077ac */ /* 0x000e280008000a00 */
[----:B------:R-:W2:Y:S01]  /*4b70*/  LDL.64 R2, [R5] ;  /* 0x0000000005027983 */ /* 0x000ea20000100a00 */
[----:B------:R-:W-:-:S04]  /*4b80*/  UIADD3 UR4, UPT, UPT, UR4, 0x1, URZ ;  /* 0x0000000104047890 */ /* 0x000fc8000fffe0ff */
[----:B0-----:R-:W-:-:S04]  /*4b90*/  UISETP.GE.U32.AND UP0, UPT, UR4, UR16, UPT ;  /* 0x000000100400728c */ /* 0x001fc8000bf06070 */
[----:B------:R-:W-:Y:S01]  /*4ba0*/  UISETP.GE.U32.AND.EX UP0, UPT, URZ, UR17, UPT, UP0 ;  /* 0x00000011ff00728c */ /* 0x000fe2000bf06100 */
[----:B--2---:R-:W-:-:S05]  /*4bb0*/  IADD3 R2, P0, PT, R2, 0x1, RZ ;  /* 0x0000000102027810 */ /* 0x004fca0007f1e0ff */
[----:B------:R-:W-:-:S05]  /*4bc0*/  IMAD.X R3, RZ, RZ, R3, P0 ;  /* 0x000000ffff037224 */ /* 0x000fca00000e0603 */
[----:B------:R0:W-:Y:S01]  /*4bd0*/  STL.64 [R5], R2 ;  /* 0x0000000205007387 */ /* 0x0001e20000100a00 */
[----:B------:R-:W-:Y:S05]  /*4be0*/  BRA.U !UP0, `(.L_x_129) ;  /* 0xffffffb508e87547 */ /* 0x000fea000b83ffff */
[----:B------:R1:W5:Y:S02]  /*4bf0*/  LDL.64 R8, [R1] ;  /* 0x0000000001087983 */ /* 0x0003640000100a00 */
.L_x_0:
[----:B------:R2:W5:Y:S04]  /*4c00*/  LDL.64 R18, [R1+0x8] ;  /* 0x0000080001127983 */ /* 0x0005680000100a00 */
[----:B0-----:R2:W5:Y:S04]  /*4c10*/  LDL.64 R2, [R1+0x10] ;  /* 0x0000100001027983 */ /* 0x0015680000100a00 */
[----:B------:R2:W5:Y:S04]  /*4c20*/  LDL.64 R4, [R1+0x18] ;  /* 0x0000180001047983 */ /* 0x0005680000100a00 */
[----:B------:R2:W5:Y:S01]  /*4c30*/  LDL.64 R6, [R1+0x20] ;  /* 0x0000200001067983 */ /* 0x0005620000100a00 */
[----:B------:R-:W-:Y:S03]  /*4c40*/  BSSY.RECONVERGENT B0, `(.L_x_130) ;  /* 0x0000020000007945 */ /* 0x000fe60003800200 */
[----:B-----5:R-:W0:Y:S04]  /*4c50*/  SHFL.DOWN PT, R13, R8, 0x10, 0x1f ;  /* 0x0a001f00080d7f89 */ /* 0x020e2800000e0000 */
[----:B------:R-:W4:Y:S01]  /*4c60*/  SHFL.DOWN PT, R11, R9, 0x10, 0x1f ;  /* 0x0a001f00090b7f89 */ /* 0x000f2200000e0000 */
[----:B0-----:R-:W-:-:S05]  /*4c70*/  IADD3 R15, P0, PT, R13, R8, RZ ;  /* 0x000000080d0f7210 */ /* 0x001fca0007f1e0ff */
[----:B----4-:R-:W-:Y:S01]  /*4c80*/  IMAD.X R17, R11, 0x1, R9, P0 ;  /* 0x000000010b117824 */ /* 0x010fe200000e0609 */
[----:B------:R-:W0:Y:S04]  /*4c90*/  SHFL.DOWN PT, R10, R15, 0x8, 0x1f ;  /* 0x09001f000f0a7f89 */ /* 0x000e2800000e0000 */
[----:B---3--:R-:W3:Y:S01]  /*4ca0*/  SHFL.DOWN PT, R0, R17, 0x8, 0x1f ;  /* 0x09001f0011007f89 */ /* 0x008ee200000e0000 */
[----:B0-----:R-:W-:-:S05]  /*4cb0*/  IADD3 R11, P0, PT, R10, R15, RZ ;  /* 0x0000000f0a0b7210 */ /* 0x001fca0007f1e0ff */
[----:B---3--:R-:W-:Y:S01]  /*4cc0*/  IMAD.X R13, R0, 0x1, R17, P0 ;  /* 0x00000001000d7824 */ /* 0x008fe200000e0611 */
[----:B------:R-:W0:Y:S04]  /*4cd0*/  SHFL.DOWN PT, R10, R11, 0x4, 0x1f ;  /* 0x08801f000b0a7f89 */ /* 0x000e2800000e0000 */
[----:B------:R-:W3:Y:S01]  /*4ce0*/  SHFL.DOWN PT, R0, R13, 0x4, 0x1f ;  /* 0x08801f000d007f89 */ /* 0x000ee200000e0000 */
[----:B0-----:R-:W-:-:S05]  /*4cf0*/  IADD3 R14, P0, PT, R10, R11, RZ ;  /* 0x0000000b0a0e7210 */ /* 0x001fca0007f1e0ff */
[----:B---3--:R-:W-:Y:S01]  /*4d00*/  IMAD.X R21, R0, 0x1, R13, P0 ;  /* 0x0000000100157824 */ /* 0x008fe200000e060d */
[----:B------:R-:W0:Y:S04]  /*4d10*/  SHFL.DOWN PT, R9, R14, 0x2, 0x1f ;  /* 0x08401f000e097f89 */ /* 0x000e2800000e0000 */
[----:B------:R-:W3:Y:S01]  /*4d20*/  SHFL.DOWN PT, R8, R21, 0x2, 0x1f ;  /* 0x08401f0015087f89 */ /* 0x000ee200000e0000 */
[----:B------:R-:W4:Y:S01]  /*4d30*/  S2R R0, SR_TID.X ;  /* 0x0000000000007919 */ /* 0x000f220000002100 */
[----:B0-----:R-:W-:-:S05]  /*4d40*/  IADD3 R10, P0, PT, R9, R14, RZ ;  /* 0x0000000e090a7210 */ /* 0x001fca0007f1e0ff */
[----:B---3--:R-:W-:Y:S01]  /*4d50*/  IMAD.X R15, R8, 0x1, R21, P0 ;  /* 0x00000001080f7824 */ /* 0x008fe200000e0615 */
[----:B------:R-:W0:Y:S04]  /*4d60*/  SHFL.DOWN PT, R9, R10, 0x1, 0x1f ;  /* 0x08201f000a097f89 */ /* 0x000e2800000e0000 */
[----:B------:R-:W3:Y:S01]  /*4d70*/  SHFL.DOWN PT, R8, R15, 0x1, 0x1f ;  /* 0x08201f000f087f89 */ /* 0x000ee200000e0000 */
[----:B----4-:R-:W-:Y:S02]  /*4d80*/  LOP3.LUT P0, R12, R0, 0x1f, RZ, 0xc0, !PT ;  /* 0x0000001f000c7812 */ /* 0x010fe4000780c0ff */
[----:B0-----:R-:W-:-:S05]  /*4d90*/  IADD3 R13, P1, PT, R9, R10, RZ ;  /* 0x0000000a090d7210 */ /* 0x001fca0007f3e0ff */
[----:B---3--:R-:W-:-:S06]  /*4da0*/  IMAD.X R17, R8, 0x1, R15, P1 ;  /* 0x0000000108117824 */ /* 0x008fcc00008e060f */
[----:B--2---:R-:W-:Y:S05]  /*4db0*/  @P0 BRA `(.L_x_131) ;  /* 0x0000000000200947 */ /* 0x004fea0003800000 */
[----:B------:R-:W0:Y:S01]  /*4dc0*/  S2R R9, SR_CgaCtaId ;  /* 0x0000000000097919 */ /* 0x000e220000008800 */
[----:B------:R-:W-:-:S04]  /*4dd0*/  MOV R8, 0x400 ;  /* 0x0000040000087802 */ /* 0x000fc80000000f00 */
[----:B0-----:R-:W-:-:S07]  /*4de0*/  LEA R15, R9, R8, 0x18 ;  /* 0x00000008090f7211 */ /* 0x001fce00078ec0ff */
.L_x_132:
[----:B------:R-:W0:Y:S02]  /*4df0*/  LDS.64 R8, [R15] ;  /* 0x000000000f087984 */ /* 0x000e240000000a00 */
[----:B0-----:R-:W-:-:S05]  /*4e00*/  IADD3 R10, P0, PT, R8, R13, RZ ;  /* 0x0000000d080a7210 */ /* 0x001fca0007f1e0ff */
[----:B------:R-:W-:-:S07]  /*4e10*/  IMAD.X R11, R9, 0x1, R17, P0 ;  /* 0x00000001090b7824 */ /* 0x000fce00000e0611 */
[----:B------:R-:W0:Y:S02]  /*4e20*/  ATOMS.CAST.SPIN.64 P0, [R15], R8, R10 ;  /* 0x000000080f00758d */ /* 0x000e24000180040a */
[----:B0-----:R-:W-:Y:S05]  /*4e30*/  @!P0 BRA `(.L_x_132) ;  /* 0xfffffffc00ec8947 */ /* 0x001fea000383ffff */
.L_x_131:
[----:B------:R-:W-:Y:S05]  /*4e40*/  BSYNC.RECONVERGENT B0 ;  /* 0x0000000000007941 */ /* 0x000fea0003800200 */
.L_x_130:
[----:B------:R-:W0:Y:S01]  /*4e50*/  SHFL.DOWN PT, R11, R18, 0x10, 0x1f ;  /* 0x0a001f00120b7f89 */ /* 0x000e2200000e0000 */
[----:B------:R-:W-:Y:S03]  /*4e60*/  BSSY.RECONVERGENT B0, `(.L_x_133) ;  /* 0x000001e000007945 */ /* 0x000fe60003800200 */
[----:B------:R-:W2:Y:S01]  /*4e70*/  SHFL.DOWN PT, R9, R19, 0x10, 0x1f ;  /* 0x0a001f0013097f89 */ /* 0x000ea200000e0000 */
[----:B0-----:R-:W-:-:S05]  /*4e80*/  IADD3 R20, P0, PT, R18, R11, RZ ;  /* 0x0000000b12147210 */ /* 0x001fca0007f1e0ff */
[----:B--2---:R-:W-:Y:S02]  /*4e90*/  IMAD.X R13, R19, 0x1, R9, P0 ;  /* 0x00000001130d7824 */ /* 0x004fe400000e0609 */
[----:B------:R-:W0:Y:S04]  /*4ea0*/  SHFL.DOWN PT, R9, R20, 0x8, 0x1f ;  /* 0x09001f0014097f89 */ /* 0x000e2800000e0000 */
[----:B------:R-:W2:Y:S01]  /*4eb0*/  SHFL.DOWN PT, R8, R13, 0x8, 0x1f ;  /* 0x09001f000d087f89 */ /* 0x000ea200000e0000 */
[----:B0-----:R-:W-:-:S05]  /*4ec0*/  IADD3 R16, P0, PT, R9, R20, RZ ;  /* 0x0000001409107210 */ /* 0x001fca0007f1e0ff */
[----:B--2---:R-:W-:Y:S01]  /*4ed0*/  IMAD.X R15, R8, 0x1, R13, P0 ;  /* 0x00000001080f7824 */ /* 0x004fe200000e060d */
        /* <DEDUP_REMOVED lines=8> */
[----:B------:R-:W0:Y:S01]  /*4f60*/  SHFL.DOWN PT, R9, R10, 0x1, 0x1f ;  /* 0x08201f000a097f89 */ /* 0x000e2200000e0000 */
[----:B------:R-:W-:-:S03]  /*4f70*/  ISETP.NE.AND P0, PT, R12, RZ, PT ;  /* 0x000000ff0c00720c */ /* 0x000fc60003f05270 */
[----:B------:R-:W2:Y:S01]  /*4f80*/  SHFL.DOWN PT, R8, R11, 0x1, 0x1f ;  /* 0x08201f000b087f89 */ /* 0x000ea200000e0000 */
[----:B0-----:R-:W-:-:S05]  /*4f90*/  IADD3 R13, P1, PT, R9, R10, RZ ;  /* 0x0000000a090d7210 */ /* 0x001fca0007f3e0ff */
[----:B--2---:R-:W-:-:S04]  /*4fa0*/  IMAD.X R15, R8, 0x1, R11, P1 ;  /* 0x00000001080f7824 */ /* 0x004fc800008e060b */
[----:B------:R-:W-:Y:S05]  /*4fb0*/  @P0 BRA `(.L_x_134) ;  /* 0x0000000000200947 */ /* 0x000fea0003800000 */
[----:B------:R-:W0:Y:S01]  /*4fc0*/  S2R R9, SR_CgaCtaId ;  /* 0x0000000000097919 */ /* 0x000e220000008800 */
[----:B------:R-:W-:-:S04]  /*4fd0*/  MOV R8, 0x400 ;  /* 0x0000040000087802 */ /* 0x000fc80000000f00 */
[----:B0-----:R-:W-:-:S07]  /*4fe0*/  LEA R17, R9, R8, 0x18 ;  /* 0x0000000809117211 */ /* 0x001fce00078ec0ff */
.L_x_135:
[----:B------:R-:W0:Y:S02]  /*4ff0*/  LDS.64 R8, [R17+0x8] ;  /* 0x0000080011087984 */ /* 0x000e240000000a00 */
[----:B0-----:R-:W-:-:S05]  /*5000*/  IADD3 R10, P1, PT, R8, R13, RZ ;  /* 0x0000000d080a7210 */ /* 0x001fca0007f3e0ff */
[----:B------:R-:W-:-:S07]  /*5010*/  IMAD.X R11, R9, 0x1, R15, P1 ;  /* 0x00000001090b7824 */ /* 0x000fce00008e060f */
[----:B------:R-:W0:Y:S02]  /*5020*/  ATOMS.CAST.SPIN.64 P1, [R17+0x8], R8, R10 ;  /* 0x000008081100758d */ /* 0x000e24000182040a */
[----:B0-----:R-:W-:Y:S05]  /*5030*/  @!P1 BRA `(.L_x_135) ;  /* 0xfffffffc00ec9947 */ /* 0x001fea000383ffff */
.L_x_134:
[----:B------:R-:W-:Y:S05]  /*5040*/  BSYNC.RECONVERGENT B0 ;  /* 0x0000000000007941 */ /* 0x000fea0003800200 */
.L_x_133:
        /* <DEDUP_REMOVED lines=21> */
[----:B------:R-:W-:Y:S07]  /*51a0*/  @P0 BRA `(.L_x_137) ;  /* 0x0000000000200947 */ /* 0x000fee0003800000 */
[----:B------:R-:W0:Y:S01]  /*51b0*/  S2R R9, SR_CgaCtaId ;  /* 0x0000000000097919 */ /* 0x000e220000008800 */
[----:B------:R-:W-:-:S04]  /*51c0*/  MOV R2, 0x400 ;  /* 0x0000040000027802 */ /* 0x000fc80000000f00 */
[----:B0-----:R-:W-:-:S07]  /*51d0*/  LEA R15, R9, R2, 0x18 ;  /* 0x00000002090f7211 */ /* 0x001fce00078ec0ff */
.L_x_138:
[----:B------:R-:W0:Y:S02]  /*51e0*/  LDS.64 R8, [R15+0x10] ;  /* 0x000010000f087984 */ /* 0x000e240000000a00 */
[----:B0-----:R-:W-:-:S05]  /*51f0*/  IADD3 R10, P1, PT, R8, R3, RZ ;  /* 0x00000003080a7210 */ /* 0x001fca0007f3e0ff */
[----:B------:R-:W-:-:S07]  /*5200*/  IMAD.X R11, R9, 0x1, R13, P1 ;  /* 0x00000001090b7824 */ /* 0x000fce00008e060d */
[----:B------:R-:W0:Y:S02]  /*5210*/  ATOMS.CAST.SPIN.64 P1, [R15+0x10], R8, R10 ;  /* 0x000010080f00758d */ /* 0x000e24000182040a */
[----:B0-----:R-:W-:Y:S05]  /*5220*/  @!P1 BRA `(.L_x_138) ;  /* 0xfffffffc00ec9947 */ /* 0x001fea000383ffff */
.L_x_137:
[----:B------:R-:W-:Y:S05]  /*5230*/  BSYNC.RECONVERGENT B0 ;  /* 0x0000000000007941 */ /* 0x000fea0003800200 */
.L_x_136:
        /* <DEDUP_REMOVED lines=25> */
.L_x_141:
[----:B------:R-:W0:Y:S02]  /*53d0*/  LDS.64 R8, [R13+0x18] ;  /* 0x000018000d087984 */ /* 0x000e240000000a00 */
[----:B0-----:R-:W-:-:S05]  /*53e0*/  IADD3 R10, P1, PT, R8, R3, RZ ;  /* 0x00000003080a7210 */ /* 0x001fca0007f3e0ff */
[----:B------:R-:W-:-:S07]  /*53f0*/  IMAD.X R11, R9, 0x1, R5, P1 ;  /* 0x00000001090b7824 */ /* 0x000fce00008e0605 */
[----:B------:R-:W0:Y:S02]  /*5400*/  ATOMS.CAST.SPIN.64 P1, [R13+0x18], R8, R10 ;  /* 0x000018080d00758d */ /* 0x000e24000182040a */
[----:B0-----:R-:W-:Y:S05]  /*5410*/  @!P1 BRA `(.L_x_141) ;  /* 0xfffffffc00ec9947 */ /* 0x001fea000383ffff */
.L_x_140:
[----:B------:R-:W-:Y:S05]  /*5420*/  BSYNC.RECONVERGENT B0 ;  /* 0x0000000000007941 */ /* 0x000fea0003800200 */
.L_x_139:
        /* <DEDUP_REMOVED lines=21> */
[----:B--2---:R-:W-:Y:S01]  /*5580*/  IMAD.X R9, R2, 0x1, R5, P2 ;  /* 0x0000000102097824 */ /* 0x004fe200010e0605 */
[----:B------:R-:W-:Y:S07]  /*5590*/  @P0 BRA `(.L_x_143) ;  /* 0x0000000000200947 */ /* 0x000fee0003800000 */
[----:B------:R-:W0:Y:S01]  /*55a0*/  S2R R5, SR_CgaCtaId ;  /* 0x0000000000057919 */ /* 0x000e220000008800 */
[----:B------:R-:W-:-:S04]  /*55b0*/  MOV R0, 0x400 ;  /* 0x0000040000007802 */ /* 0x000fc80000000f00 */
[----:B0-----:R-:W-:-:S07]  /*55c0*/  LEA R11, R5, R0, 0x18 ;  /* 0x00000000050b7211 */ /* 0x001fce00078ec0ff */
.L_x_144:
[----:B------:R-:W0:Y:S02]  /*55d0*/  LDS.64 R4, [R11+0x20] ;  /* 0x000020000b047984 */ /* 0x000e240000000a00 */
[----:B0-----:R-:W-:-:S05]  /*55e0*/  IADD3 R6, P0, PT, R4, R3, RZ ;  /* 0x0000000304067210 */ /* 0x001fca0007f1e0ff */
[----:B------:R-:W-:-:S07]  /*55f0*/  IMAD.X R7, R5, 0x1, R9, P0 ;  /* 0x0000000105077824 */ /* 0x000fce00000e0609 */
[----:B------:R-:W0:Y:S02]  /*5600*/  ATOMS.CAST.SPIN.64 P0, [R11+0x20], R4, R6 ;  /* 0x000020040b00758d */ /* 0x000e240001800406 */
[----:B0-----:R-:W-:Y:S05]  /*5610*/  @!P0 BRA `(.L_x_144) ;  /* 0xfffffffc00ec8947 */ /* 0x001fea000383ffff */
.L_x_143:
[----:B------:R-:W-:Y:S05]  /*5620*/  BSYNC.RECONVERGENT B0 ;  /* 0x0000000000007941 */ /* 0x000fea0003800200 */
.L_x_142:
[----:B------:R-:W-:Y:S06]  /*5630*/  BAR.SYNC.DEFER_BLOCKING 0x0 ;  /* 0x0000000000007b1d */ /* 0x000fec0000010000 */
[----:B------:R-:W-:Y:S05]  /*5640*/  @P1 EXIT ;  /* 0x000000000000194d */ /* 0x000fea0003800000 */
[----:B------:R-:W0:Y:S01]  /*5650*/  S2UR UR5, SR_CgaCtaId ;  /* 0x00000000000579c3 */ /* 0x000e220000008800 */
[----:B------:R-:W-:-:S07]  /*5660*/  UMOV UR4, 0x400 ;  /* 0x0000040000047882 */ /* 0x000fce0000000000 */
[----:B------:R-:W2:Y:S01]  /*5670*/  LDC.64 R2, c[0x0][0x3a0] ;  /* 0x0000e800ff027b82 */ /* 0x000ea20000000a00 */
[----:B0-----:R-:W-:-:S09]  /*5680*/  ULEA UR4, UR5, UR4, 0x18 ;  /* 0x0000000405047291 */ /* 0x001fd2000f8ec0ff */
[----:B------:R-:W2:Y:S04]  /*5690*/  LDS.128 R4, [UR4] ;  /* 0x00000004ff047984 */ /* 0x000ea80008000c00 */
[----:B------:R-:W0:Y:S04]  /*56a0*/  LDS.128 R12, [UR4+0x10] ;  /* 0x00001004ff0c7984 */ /* 0x000e280008000c00 */
[----:B------:R-:W3:Y:S01]  /*56b0*/  LDS.64 R10, [UR4+0x20] ;  /* 0x00002004ff0a7984 */ /* 0x000ee20008000a00 */
[----:B------:R-:W4:Y:S02]  /*56c0*/  LDCU.64 UR4, c[0x0][0x3a0] ;  /* 0x00007400ff0477ac */ /* 0x000f240008000a00 */
[----:B----4-:R-:W-:-:S04]  /*56d0*/  UIADD3 UR4, UP0, UPT, UR4, 0x8, URZ ;  /* 0x0000000804047890 */ /* 0x010fc8000ff1e0ff */
[----:B------:R-:W-:Y:S02]  /*56e0*/  UIADD3.X UR5, UPT, UPT, URZ, UR5, URZ, UP0, !UPT ;  /* 0x00000005ff057290 */ /* 0x000fe400087fe4ff */
[----:B------:R-:W-:-:S04]  /*56f0*/  IMAD.U32 R8, RZ, RZ, UR4 ;  /* 0x00000004ff087e24 */ /* 0x000fc8000f8e00ff */
[----:B------:R-:W-:Y:S01]  /*5700*/  IMAD.U32 R9, RZ, RZ, UR5 ;  /* 0x00000005ff097e24 */ /* 0x000fe2000f8e00ff */
[----:B--2---:R-:W-:Y:S04]  /*5710*/  REDG.E.ADD.64.STRONG.GPU desc[UR12][R2.64], R4 ;  /* 0x000000040200798e */ /* 0x004fe8000c12e50c */
[----:B------:R-:W-:Y:S04]  /*5720*/  REDG.E.ADD.64.STRONG.GPU desc[UR12][R8.64], R6 ;  /* 0x000000060800798e */ /* 0x000fe8000c12e50c */
[----:B0-----:R-:W-:Y:S04]  /*5730*/  REDG.E.ADD.64.STRONG.GPU desc[UR12][R8.64+0x8], R12 ;  /* 0x0000080c0800798e */ /* 0x001fe8000c12e50c */
[----:B------:R-:W-:Y:S04]  /*5740*/  REDG.E.ADD.64.STRONG.GPU desc[UR12][R8.64+0x10], R14 ;  /* 0x0000100e0800798e */ /* 0x000fe8000c12e50c */
[----:B---3--:R-:W-:Y:S01]  /*5750*/  REDG.E.ADD.64.STRONG.GPU desc[UR12][R8.64+0x18], R10 ;  /* 0x0000180a0800798e */ /* 0x008fe2000c12e50c */
[----:B------:R-:W-:Y:S05]  /*5760*/  EXIT ;  /* 0x000000000000794d */ /* 0x000fea0003800000 */
.L_x_145:
[----:B------:R-:W-:-:S00]  /*5770*/  BRA `(.L_x_145) ;  /* 0xfffffffc00fc7947 */ /* 0x000fc0000383ffff */
[----:B------:R-:W-:-:S00]  /*5780*/  NOP ;  /* 0x0000000000007918 */ /* 0x000fc00000000000 */
[----:B------:R-:W-:-:S00]  /*5790*/  NOP ;  /* 0x0000000000007918 */ /* 0x000fc00000000000 */
[----:B------:R-:W-:-:S00]  /*57a0*/  NOP ;  /* 0x0000000000007918 */ /* 0x000fc00000000000 */
[----:B------:R-:W-:-:S00]  /*57b0*/  NOP ;  /* 0x0000000000007918 */ /* 0x000fc00000000000 */
[----:B------:R-:W-:-:S00]  /*57c0*/  NOP ;  /* 0x0000000000007918 */ /* 0x000fc00000000000 */
[----:B------:R-:W-:-:S00]  /*57d0*/  NOP ;  /* 0x0000000000007918 */ /* 0x000fc00000000000 */
[----:B------:R-:W-:-:S00]  /*57e0*/  NOP ;  /* 0x0000000000007918 */ /* 0x000fc00000000000 */
[----:B------:R-:W-:-:S00]  /*57f0*/  NOP ;  /* 0x0000000000007918 */ /* 0x000fc00000000000 */
.L_x_155:


//--------------------- .text._Z12setup_kernelP17curandStateXORWOW --------------------------
	.section	.text._Z12setup_kernelP17curandStateXORWOW,"ax",@progbits
	.align	128
        .global         _Z12setup_kernelP17curandStateXORWOW
        .type           _Z12setup_kernelP17curandStateXORWOW,@function
        .size           _Z12setup_kernelP17curandStateXORWOW,(.L_x_156 - _Z12setup_kernelP17curandStateXORWOW)
        .other          _Z12setup_kernelP17curandStateXORWOW,@"STO_CUDA_ENTRY STV_DEFAULT"
_Z12setup_kernelP17curandStateXORWOW:
.text._Z12setup_kernelP17curandStateXORWOW:
[----:B------:R-:W-:Y:S01]  /*0000*/  LDC R1, c[0x0][0x37c] ;  /* 0x0000df00ff017b82 */ /* 0x000fe20000000800 */
[----:B------:R-:W0:Y:S01]  /*0010*/  S2R R0, SR_TID.X ;  /* 0x0000000000007919 */ /* 0x000e220000002100 */
[----:B------:R-:W0:Y:S01]  /*0020*/  LDCU UR6, c[0x0][0x360] ;  /* 0x00006c00ff0677ac */ /* 0x000e220008000800 */
[----:B------:R-:W0:Y:S01]  /*0030*/  S2R R3, SR_CTAID.X ;  /* 0x0000000000037919 */ /* 0x000e220000002500 */
[----:B------:R-:W1:Y:S01]  /*0040*/  LDCU.64 UR4, c[0x0][0x358] ;  /* 0x00006b00ff0477ac */ /* 0x000e620008000a00 */
[----:B0-----:R-:W-:Y:S01]  /*0050*/  IMAD R0, R3, UR6, R0 ;  /* 0x0000000603007c24 */ /* 0x001fe2000f8e0200 */
[----:B------:R-:W-:Y:S02]  /*0060*/  CS2R R2, SR_CLOCKLO ;  /* 0x0000000000027805 */ /* 0x000fe40000015000 */
[----:B------:R-:W0:Y:S02]  /*0070*/  LDC.64 R6, c[0x0][0x380] ;  /* 0x0000e000ff067b82 */ /* 0x000e240000000a00 */
[----:B------:R-:W-:Y:S01]  /*0080*/  SHF.R.S32.HI R13, RZ, 0x1f, R0 ;  /* 0x0000001fff0d7819 */ /* 0x000fe20000011400 */
[----:B------:R-:W-:Y:S01]  /*0090*/  BSSY.RECONVERGENT B0, `(.L_x_146) ;  /* 0x00000e2000007945 */ /* 0x000fe20003800200 */
[----:B------:R-:W-:-:S04]  /*00a0*/  IADD3 R2, P0, PT, R0, R2, RZ ;  /* 0x0000000200027210 */ /* 0x000fc80007f1e0ff */
[----:B------:R-:W-:Y:S01]  /*00b0*/  LOP3.LUT R2, R2, 0xaad26b49, RZ, 0x3c, !PT ;  /* 0xaad26b4902027812 */ /* 0x000fe200078e3cff */
[----:B------:R-:W-:Y:S01]  /*00c0*/  IMAD.X R3, R3, 0x1, R13, P0 ;  /* 0x0000000103037824 */ /* 0x000fe200000e060d */
[----:B------:R-:W-:-:S03]  /*00d0*/  ISETP.NE.AND P0, PT, R0, RZ, PT ;  /* 0x000000ff0000720c */ /* 0x000fc60003f05270 */
[----:B------:R-:W-:Y:S01]  /*00e0*/  IMAD R2, R2, 0x4182bed5, RZ ;  /* 0x4182bed502027824 */ /* 0x000fe200078e02ff */
[----:B------:R-:W-:-:S03]  /*00f0*/  LOP3.LUT R3, R3, 0xf7dcefdd, RZ, 0x3c, !PT ;  /* 0xf7dcefdd03037812 */ /* 0x000fc600078e3cff */
[C---:B------:R-:W-:Y:S01]  /*0100*/  VIADD R5, R2.reuse, 0x75bcd15 ;  /* 0x075bcd1502057836 */ /* 0x040fe20000000000 */
[C---:B------:R-:W-:Y:S01]  /*0110*/  LOP3.LUT R8, R2.reuse, 0x159a55e5, RZ, 0x3c, !PT ;  /* 0x159a55e502087812 */ /* 0x040fe200078e3cff */
[----:B------:R-:W-:Y:S02]  /*0120*/  IMAD R3, R3, -0x658354e5, RZ ;  /* 0x9a7cab1b03037824 */ /* 0x000fe400078e02ff */
[C---:B------:R-:W-:Y:S02]  /*0130*/  VIADD R11, R2.reuse, 0x583f19 ;  /* 0x00583f19020b7836 */ /* 0x040fe40000000000 */
[C---:B------:R-:W-:Y:S01]  /*0140*/  VIADD R9, R3.reuse, 0x1f123bb5 ;  /* 0x1f123bb503097836 */ /* 0x040fe20000000000 */
[----:B------:R-:W-:Y:S01]  /*0150*/  IADD3 R4, PT, PT, R2, 0x64f0c9, R3 ;  /* 0x0064f0c902047810 */ /* 0x000fe20007ffe003 */
[----:B0-----:R-:W-:Y:S01]  /*0160*/  IMAD.WIDE R6, R0, 0x30, R6 ;  /* 0x0000003000067825 */ /* 0x001fe200078e0206 */
[----:B------:R-:W-:-:S04]  /*0170*/  LOP3.LUT R10, R3, 0x5491333, RZ, 0x3c, !PT ;  /* 0x05491333030a7812 */ /* 0x000fc800078e3cff */
[----:B-1----:R0:W-:Y:S04]  /*0180*/  STG.E.64 desc[UR4][R6.64], R4 ;  /* 0x0000000406007986 */ /* 0x0021e8000c101b04 */
[----:B------:R0:W-:Y:S04]  /*0190*/  STG.E.64 desc[UR4][R6.64+0x8], R8 ;  /* 0x0000080806007986 */ /* 0x0001e8000c101b04 */
[----:B------:R0:W-:Y:S01]  /*01a0*/  STG.E.64 desc[UR4][R6.64+0x10], R10 ;  /* 0x0000100a06007986 */ /* 0x0001e2000c101b04 */
[----:B------:R-:W-:Y:S05]  /*01b0*/  @!P0 BRA `(.L_x_147) ;  /* 0x0000000c003c8947 */ /* 0x000fea0003800000 */
[----:B------:R-:W-:-:S07]  /*01c0*/  IMAD.MOV.U32 R12, RZ, RZ, RZ ;  /* 0x000000ffff0c7224 */ /* 0x000fce00078e00ff */
.L_x_153:
[----:B-1----:R-:W-:Y:S01]  /*01d0*/  LOP3.LUT R2, R0, 0x3, RZ, 0xc0, !PT ;  /* 0x0000000300027812 */ /* 0x002fe200078ec0ff */
[----:B------:R-:W-:Y:S03]  /*01e0*/  BSSY.RECONVERGENT B1, `(.L_x_148) ;  /* 0x00000c6000017945 */ /* 0x000fe60003800200 */
[----:B------:R-:W-:-:S04]  /*01f0*/  ISETP.NE.U32.AND P0, PT, R2, RZ, PT ;  /* 0x000000ff0200720c */ /* 0x000fc80003f05070 */
[----:B------:R-:W-:-:S13]  /*0200*/  ISETP.NE.AND.EX P0, PT, RZ, RZ, PT, P0 ;  /* 0x000000ffff00720c */ /* 0x000fda0003f05300 */
[----:B------:R-:W-:Y:S05]  /*0210*/  @!P0 BRA `(.L_x_149) ;  /* 0x0000000c00088947 */ /* 0x000fea0003800000 */
[----:B0-----:R-:W0:Y:S01]  /*0220*/  LDC.64 R8, c[0x4][RZ] ;  /* 0x01000000ff087b82 */ /* 0x001e220000000a00 */
[----:B------:R-:W-:Y:S02]  /*0230*/  IMAD.MOV.U32 R14, RZ, RZ, RZ ;  /* 0x000000ffff0e7224 */ /* 0x000fe400078e00ff */
[----:B0-----:R-:W-:-:S07]  /*0240*/  IMAD.WIDE.U32 R8, R12, 0xc80, R8 ;  /* 0x00000c800c087825 */ /* 0x001fce00078e0008 */
.L_x_152:
[----:B-1----:R-:W-:Y:S01]  /*0250*/  IMAD.MOV.U32 R15, RZ, RZ, RZ ;  /* 0x000000ffff0f7224 */ /* 0x002fe200078e00ff */
[----:B------:R-:W-:Y:S01]  /*0260*/  CS2R R2, SRZ ;  /* 0x0000000000027805 */ /* 0x000fe2000001ff00 */
[----:B------:R-:W-:Y:S01]  /*0270*/  IMAD.MOV.U32 R17, RZ, RZ, RZ ;  /* 0x000000ffff117224 */ /* 0x000fe200078e00ff */
[----:B------:R-:W-:-:S07]  /*0280*/  CS2R R4, SRZ ;  /* 0x0000000000047805 */ /* 0x000fce000001ff00 */
.L_x_151:
[----:B------:R-:W-:-:S05]  /*0290*/  IMAD.WIDE.U32 R10, R17, 0x4, R6 ;  /* 0x00000004110a7825 */ /* 0x000fca00078e0006 */
[----:B------:R0:W5:Y:S01]  /*02a0*/  LDG.E R16, desc[UR4][R10.64+0x4] ;  /* 0x000004040a107981 */ /* 0x000162000c1e1900 */
[----:B------:R-:W-:-:S07]  /*02b0*/  IMAD.MOV.U32 R19, RZ, RZ, RZ ;  /* 0x000000ffff137224 */ /* 0x000fce00078e00ff */
.L_x_150:
[----:B-----5:R-:W-:Y:S01]  /*02c0*/  SHF.R.U32.HI R24, RZ, R19, R16 ;  /* 0x00000013ff187219 */ /* 0x020fe20000011610 */
[----:B0-----:R-:W-:-:S03]  /*02d0*/  IMAD.SHL.U32 R10, R17, 0x20, RZ ;  /* 0x00000020110a7824 */ /* 0x001fc600078e00ff */
[----:B------:R-:W-:Y:S01]  /*02e0*/  LOP3.LUT R11, R24, 0x1, RZ, 0xc0, !PT ;  /* 0x00000001180b7812 */ /* 0x000fe200078ec0ff */
[----:B------:R-:W-:-:S03]  /*02f0*/  IMAD.IADD R10, R10, 0x1, R19 ;  /* 0x000000010a0a7824 */ /* 0x000fc600078e0213 */
[----:B------:R-:W-:Y:S01]  /*0300*/  ISETP.NE.U32.AND P0, PT, R11, 0x1, PT ;  /* 0x000000010b00780c */ /* 0x000fe20003f05070 */
[----:B------:R-:W-:-:S03]  /*0310*/  IMAD R11, R10, 0x5, RZ ;  /* 0x000000050a0b7824 */ /* 0x000fc600078e02ff */
[----:B------:R-:W-:Y:S01]  /*0320*/  R2P PR, R24, 0x7e ;  /* 0x0000007e18007804 */ /* 0x000fe20000000000 */
[----:B------:R-:W-:-:S08]  /*0330*/  IMAD.WIDE.U32 R10, R11, 0x4, R8 ;  /* 0x000000040b0a7825 */ /* 0x000fd000078e0008 */
[----:B------:R-:W2:Y:S04]  /*0340*/  @!P0 LDG.E R18, desc[UR4][R10.64] ;  /* 0x000000040a128981 */ /* 0x000ea8000c1e1900 */
[----:B------:R-:W3:Y:S04]  /*0350*/  @!P0 LDG.E R20, desc[UR4][R10.64+0x10] ;  /* 0x000010040a148981 */ /* 0x000ee8000c1e1900 */
[----:B------:R-:W4:Y:S04]  /*0360*/  @P1 LDG.E R22, desc[UR4][R10.64+0x14] ;  /* 0x000014040a161981 */ /* 0x000f28000c1e1900 */
[----:B------:R-:W4:Y:S04]  /*0370*/  @P2 LDG.E R26, desc[UR4][R10.64+0x28] ;  /* 0x000028040a1a2981 */ /* 0x000f28000c1e1900 */
[----:B------:R-:W4:Y:S04]  /*0380*/  @!P0 LDG.E R21, desc[UR4][R10.64+0x4] ;  /* 0x000004040a158981 */ /* 0x000f28000c1e1900 */
[----:B------:R-:W4:Y:S04]  /*0390*/  @!P0 LDG.E R23, desc[UR4][R10.64+0xc] ;  /* 0x00000c040a178981 */ /* 0x000f28000c1e1900 */
[----:B------:R-:W4:Y:S04]  /*03a0*/  @P1 LDG.E R25, desc[UR4][R10.64+0x18] ;  /* 0x000018040a191981 */ /* 0x000f28000c1e1900 */
[----:B------:R-:W4:Y:S04]  /*03b0*/  @P3 LDG.E R28, desc[UR4][R10.64+0x3c] ;  /* 0x00003c040a1c3981 */ /* 0x000f28000c1e1900 */
[----:B------:R-:W4:Y:S01]  /*03c0*/  @P6 LDG.E R27, desc[UR4][R10.64+0x7c] ;  /* 0x00007c040a1b6981 */ /* 0x000f22000c1e1900 */
[----:B--2---:R-:W-:-:S03]  /*03d0*/  @!P0 LOP3.LUT R15, R15, R18, RZ, 0x3c, !PT ;  /* 0x000000120f0f8212 */ /* 0x004fc600078e3cff */
[----:B------:R-:W2:Y:S01]  /*03e0*/  @!P0 LDG.E R18, desc[UR4][R10.64+0x8] ;  /* 0x000008040a128981 */ /* 0x000ea2000c1e1900 */
[----:B---3--:R-:W-:-:S03]  /*03f0*/  @!P0 LOP3.LUT R3, R3, R20, RZ, 0x3c, !PT ;  /* 0x0000001403038212 */ /* 0x008fc600078e3cff */
[----:B------:R-:W3:Y:S01]  /*0400*/  @P1 LDG.E R20, desc[UR4][R10.64+0x24] ;  /* 0x000024040a141981 */ /* 0x000ee2000c1e1900 */
[----:B----4-:R-:W-:-:S03]  /*0410*/  @P1 LOP3.LUT R15, R15, R22, RZ, 0x3c, !PT ;  /* 0x000000160f0f1212 */ /* 0x010fc600078e3cff */
[----:B------:R-:W4:Y:S01]  /*0420*/  @P2 LDG.E R22, desc[UR4][R10.64+0x38] ;  /* 0x000038040a162981 */ /* 0x000f22000c1e1900 */
[----:B------:R-:W-:-:S03]  /*0430*/  @P2 LOP3.LUT R15, R15, R26, RZ, 0x3c, !PT ;  /* 0x0000001a0f0f2212 */ /* 0x000fc600078e3cff */
[----:B------:R-:W4:Y:S01]  /*0440*/  @P4 LDG.E R26, desc[UR4][R10.64+0x50] ;  /* 0x000050040a1a4981 */ /* 0x000f22000c1e1900 */
[----:B------:R-:W-:-:S03]  /*0450*/  @!P0 LOP3.LUT R4, R4, R21, RZ, 0x3c, !PT ;  /* 0x0000001504048212 */ /* 0x000fc600078e3cff */
[----:B------:R-:W4:Y:S01]  /*0460*/  @P1 LDG.E R21, desc[UR4][R10.64+0x20] ;  /* 0x000020040a151981 */ /* 0x000f22000c1e1900 */
[----:B------:R-:W-:-:S03]  /*0470*/  @!P0 LOP3.LUT R2, R2, R23, RZ, 0x3c, !PT ;  /* 0x0000001702028212 */ /* 0x000fc600078e3cff */
[----:B------:R-:W4:Y:S01]  /*0480*/  @P2 LDG.E R23, desc[UR4][R10.64+0x2c] ;  /* 0x00002c040a172981 */ /* 0x000f22000c1e1900 */
[----:B------:R-:W-:-:S03]  /*0490*/  @P1 LOP3.LUT R4, R4, R25, RZ, 0x3c, !PT ;  /* 0x0000001904041212 */ /* 0x000fc600078e3cff */
[----:B------:R-:W4:Y:S01]  /*04a0*/  @P2 LDG.E R25, desc[UR4][R10.64+0x34] ;  /* 0x000034040a192981 */ /* 0x000f22000c1e1900 */
[----:B--2---:R-:W-:-:S03]  /*04b0*/  @!P0 LOP3.LUT R5, R5, R18, RZ, 0x3c, !PT ;  /* 0x0000001205058212 */ /* 0x004fc600078e3cff */
[----:B------:R-:W2:Y:S01]  /*04c0*/  @P1 LDG.E R18, desc[UR4][R10.64+0x1c] ;  /* 0x00001c040a121981 */ /* 0x000ea2000c1e1900 */
[----:B---3--:R-:W-:-:S03]  /*04d0*/  @P1 LOP3.LUT R3, R3, R20, RZ, 0x3c, !PT ;  /* 0x0000001403031212 */ /* 0x008fc600078e3cff */
[----:B------:R-:W3:Y:S01]  /*04e0*/  @P2 LDG.E R20, desc[UR4][R10.64+0x30] ;  /* 0x000030040a142981 */ /* 0x000ee2000c1e1900 */
[----:B----4-:R-:W-:-:S03]  /*04f0*/  @P2 LOP3.LUT R3, R3, R22, RZ, 0x3c, !PT ;  /* 0x0000001603032212 */ /* 0x010fc600078e3cff */
[----:B------:R-:W4:Y:S01]  /*0500*/  @P3 LDG.E R22, desc[UR4][R10.64+0x4c] ;  /* 0x00004c040a163981 */ /* 0x000f22000c1e1900 */
[----:B------:R-:W-:-:S04]  /*0510*/  @P3 LOP3.LUT R15, R15, R28, RZ, 0x3c, !PT ;  /* 0x0000001c0f0f3212 */ /* 0x000fc800078e3cff */
[----:B------:R-:W-:Y:S02]  /*0520*/  @P4 LOP3.LUT R15, R15, R26, RZ, 0x3c, !PT ;  /* 0x0000001a0f0f4212 */ /* 0x000fe400078e3cff */
[----:B------:R-:W-:Y:S01]  /*0530*/  @P1 LOP3.LUT R2, R2, R21, RZ, 0x3c, !PT ;  /* 0x0000001502021212 */ /* 0x000fe200078e3cff */
[----:B------:R-:W4:Y:S04]  /*0540*/  @P5 LDG.E R26, desc[UR4][R10.64+0x64] ;  /* 0x000064040a1a5981 */ /* 0x000f28000c1e1900 */
[----:B------:R-:W4:Y:S01]  /*0550*/  @P3 LDG.E R21, desc[UR4][R10.64+0x40] ;  /* 0x000040040a153981 */ /* 0x000f22000c1e1900 */
[----:B------:R-:W-:Y:S02]  /*0560*/  @P2 LOP3.LUT R4, R4, R23, RZ, 0x3c, !PT ;  /* 0x0000001704042212 */ /* 0x000fe400078e3cff */
[----:B------:R-:W-:Y:S01]  /*0570*/  @P2 LOP3.LUT R2, R2, R25, RZ, 0x3c, !PT ;  /* 0x0000001902022212 */ /* 0x000fe200078e3cff */
[----:B------:R-:W4:Y:S04]  /*0580*/  @P3 LDG.E R23, desc[UR4][R10.64+0x48] ;  /* 0x000048040a173981 */ /* 0x000f28000c1e1900 */
[----:B------:R-:W4:Y:S01]  /*0590*/  @P4 LDG.E R25, desc[UR4][R10.64+0x54] ;  /* 0x000054040a194981 */ /* 0x000f22000c1e1900 */
[----:B--2---:R-:W-:-:S03]  /*05a0*/  @P1 LOP3.LUT R5, R5, R18, RZ, 0x3c, !PT ;  /* 0x0000001205051212 */ /* 0x004fc600078e3cff */
[----:B------:R-:W2:Y:S01]  /*05b0*/  @P3 LDG.E R18, desc[UR4][R10.64+0x44] ;  /* 0x000044040a123981 */ /* 0x000ea2000c1e1900 */
[----:B---3--:R-:W-:-:S03]  /*05c0*/  @P2 LOP3.LUT R5, R5, R20, RZ, 0x3c, !PT ;  /* 0x0000001405052212 */ /* 0x008fc600078e3cff */
[----:B------:R-:W3:Y:S01]  /*05d0*/  @P4 LDG.E R20, desc[UR4][R10.64+0x58] ;  /* 0x000058040a144981 */ /* 0x000ee2000c1e1900 */
[----:B----4-:R-:W-:-:S03]  /*05e0*/  @P3 LOP3.LUT R3, R3, R22, RZ, 0x3c, !PT ;  /* 0x0000001603033212 */ /* 0x010fc600078e3cff */
[----:B------:R-:W4:Y:S01]  /*05f0*/  @P4 LDG.E R22, desc[UR4][R10.64+0x60] ;  /* 0x000060040a164981 */ /* 0x000f22000c1e1900 */
[----:B------:R-:W-:Y:S02]  /*0600*/  LOP3.LUT P0, RZ, R24, 0x80, RZ, 0xc0, !PT ;  /* 0x0000008018ff7812 */ /* 0x000fe4000780c0ff */
[----:B------:R-:W-:Y:S02]  /*0610*/  @P5 LOP3.LUT R15, R15, R26, RZ, 0x3c, !PT ;  /* 0x0000001a0f0f5212 */ /* 0x000fe400078e3cff */
[----:B------:R-:W4:Y:S01]  /*0620*/  @P6 LDG.E R26, desc[UR4][R10.64+0x78] ;  /* 0x000078040a1a6981 */ /* 0x000f22000c1e1900 */
[----:B------:R-:W-:-:S03]  /*0630*/  @P3 LOP3.LUT R4, R4, R21, RZ, 0x3c, !PT ;  /* 0x0000001504043212 */ /* 0x000fc600078e3cff */
[----:B------:R-:W4:Y:S01]  /*0640*/  @P4 LDG.E R21, desc[UR4][R10.64+0x5c] ;  /* 0x00005c040a154981 */ /* 0x000f22000c1e1900 */
[----:B------:R-:W-:-:S03]  /*0650*/  @P3 LOP3.LUT R2, R2, R23, RZ, 0x3c, !PT ;  /* 0x0000001702023212 */ /* 0x000fc600078e3cff */
[----:B------:R-:W4:Y:S01]  /*0660*/  @P5 LDG.E R23, desc[UR4][R10.64+0x68] ;  /* 0x000068040a175981 */ /* 0x000f22000c1e1900 */
[----:B------:R-:W-:-:S03]  /*0670*/  @P4 LOP3.LUT R4, R4, R25, RZ, 0x3c, !PT ;  /* 0x0000001904044212 */ /* 0x000fc600078e3cff */
[----:B------:R-:W4:Y:S01]  /*0680*/  @P5 LDG.E R25, desc[UR4][R10.64+0x70] ;  /* 0x000070040a195981 */ /* 0x000f22000c1e1900 */
[----:B--2---:R-:W-:-:S03]  /*0690*/  @P3 LOP3.LUT R5, R5, R18, RZ, 0x3c, !PT ;  /* 0x0000001205053212 */ /* 0x004fc600078e3cff */
[----:B------:R-:W2:Y:S01]  /*06a0*/  @P5 LDG.E R18, desc[UR4][R10.64+0x6c] ;  /* 0x00006c040a125981 */ /* 0x000ea2000c1e1900 */
[----:B---3--:R-:W-:-:S03]  /*06b0*/  @P4 LOP3.LUT R5, R5, R20, RZ, 0x3c, !PT ;  /* 0x0000001405054212 */ /* 0x008fc600078e3cff */
[----:B------:R-:W3:Y:S01]  /*06c0*/  @P5 LDG.E R20, desc[UR4][R10.64+0x74] ;  /* 0x000074040a145981 */ /* 0x000ee2000c1e1900 */
[----:B----4-:R-:W-:-:S03]  /*06d0*/  @P4 LOP3.LUT R3, R3, R22, RZ, 0x3c, !PT ;  /* 0x0000001603034212 */ /* 0x010fc600078e3cff */
[----:B------:R-:W4:Y:S01]  /*06e0*/  @P0 LDG.E R22, desc[UR4][R10.64+0x8c] ;  /* 0x00008c040a160981 */ /* 0x000f22000c1e1900 */
[----:B------:R-:W-:-:S03]  /*06f0*/  @P6 LOP3.LUT R15, R15, R26, RZ, 0x3c, !PT ;  /* 0x0000001a0f0f6212 */ /* 0x000fc600078e3cff */
        /* <DEDUP_REMOVED lines=13> */
[----:B------:R-:W-:Y:S02]  /*07d0*/  @P6 LOP3.LUT R4, R4, R27, RZ, 0x3c, !PT ;  /* 0x0000001b04046212 */ /* 0x000fe400078e3cff */
[----:B------:R-:W-:Y:S02]  /*07e0*/  @P6 LOP3.LUT R2, R2, R21, RZ, 0x3c, !PT ;  /* 0x0000001502026212 */ /* 0x000fe400078e3cff */
[----:B------:R-:W-:Y:S02]  /*07f0*/  @P0 LOP3.LUT R4, R4, R23, RZ, 0x3c, !PT ;  /* 0x0000001704040212 */ /* 0x000fe400078e3cff */
[----:B------:R-:W-:Y:S02]  /*0800*/  @P0 LOP3.LUT R2, R2, R25, RZ, 0x3c, !PT ;  /* 0x0000001902020212 */ /* 0x000fe400078e3cff */
[----:B--2---:R-:W-:Y:S02]  /*0810*/  @P6 LOP3.LUT R5, R5, R18, RZ, 0x3c, !PT ;  /* 0x0000001205056212 */ /* 0x004fe400078e3cff */
[----:B---3--:R-:W-:-:S02]  /*0820*/  @P6 LOP3.LUT R3, R3, R20, RZ, 0x3c, !PT ;  /* 0x0000001403036212 */ /* 0x008fc400078e3cff */
[----:B----4-:R-:W-:Y:S02]  /*0830*/  @P0 LOP3.LUT R5, R5, R22, RZ, 0x3c, !PT ;  /* 0x0000001605050212 */ /* 0x010fe400078e3cff */
[----:B------:R-:W-:Y:S02]  /*0840*/  @P0 LOP3.LUT R3, R3, R26, RZ, 0x3c, !PT ;  /* 0x0000001a03030212 */ /* 0x000fe400078e3cff */
[----:B------:R-:W-:-:S13]  /*0850*/  R2P PR, R24.B1, 0x7f ;  /* 0x0000007f18007804 */ /* 0x000fda0000001000 */
[----:B------:R-:W2:Y:S04]  /*0860*/  @P0 LDG.E R18, desc[UR4][R10.64+0xa0] ;  /* 0x0000a0040a120981 */ /* 0x000ea8000c1e1900 */
[----:B------:R-:W3:Y:S04]  /*0870*/  @P1 LDG.E R22, desc[UR4][R10.64+0xb4] ;  /* 0x0000b4040a161981 */ /* 0x000ee8000c1e1900 */
[----:B------:R-:W4:Y:S04]  /*0880*/  @P2 LDG.E R26, desc[UR4][R10.64+0xc8] ;  /* 0x0000c8040a1a2981 */ /* 0x000f28000c1e1900 */
[----:B------:R-:W4:Y:S04]  /*0890*/  @P3 LDG.E R28, desc[UR4][R10.64+0xdc] ;  /* 0x0000dc040a1c3981 */ /* 0x000f28000c1e1900 */
[----:B------:R-:W4:Y:S04]  /*08a0*/  @P0 LDG.E R23, desc[UR4][R10.64+0xa4] ;  /* 0x0000a4040a170981 */ /* 0x000f28000c1e1900 */
[----:B------:R-:W4:Y:S04]  /*08b0*/  @P0 LDG.E R20, desc[UR4][R10.64+0xa8] ;  /* 0x0000a8040a140981 */ /* 0x000f28000c1e1900 */
[----:B------:R-:W4:Y:S04]  /*08c0*/  @P4 LDG.E R25, desc[UR4][R10.64+0xf0] ;  /* 0x0000f0040a194981 */ /* 0x000f28000c1e1900 */
        /* <DEDUP_REMOVED lines=21> */
[----:B------:R-:W-:Y:S02]  /*0a20*/  LOP3.LUT P0, RZ, R24, 0x8000, RZ, 0xc0, !PT ;  /* 0x0000800018ff7812 */ /* 0x000fe4000780c0ff */
[----:B----4-:R-:W-:Y:S01]  /*0a30*/  @P5 LOP3.LUT R15, R15, R26, RZ, 0x3c, !PT ;  /* 0x0000001a0f0f5212 */ /* 0x010fe200078e3cff */
[----:B------:R-:W4:Y:S04]  /*0a40*/  @P3 LDG.E R24, desc[UR4][R10.64+0xe4] ;  /* 0x0000e4040a183981 */ /* 0x000f28000c1e1900 */
[----:B------:R-:W2:Y:S01]  /*0a50*/  @P6 LDG.E R26, desc[UR4][R10.64+0x118] ;  /* 0x000118040a1a6981 */ /* 0x000ea2000c1e1900 */
        /* <DEDUP_REMOVED lines=8> */
[----:B---3--:R-:W-:-:S03]  /*0ae0*/  @P2 LOP3.LUT R3, R3, R22, RZ, 0x3c, !PT ;  /* 0x0000001603032212 */ /* 0x008fc600078e3cff */
[----:B------:R-:W3:Y:S01]  /*0af0*/  @P4 LDG.E R22, desc[UR4][R10.64+0x100] ;  /* 0x000100040a164981 */ /* 0x000ee2000c1e1900 */
[----:B--2---:R-:W-:-:S03]  /*0b00*/  @P6 LOP3.LUT R15, R15, R26, RZ, 0x3c, !PT ;  /* 0x0000001a0f0f6212 */ /* 0x004fc600078e3cff */
[----:B------:R-:W2:Y:S01]  /*0b10*/  @P0 LDG.E R26, desc[UR4][R10.64+0x12c] ;  /* 0x00012c040a1a0981 */ /* 0x000ea2000c1e1900 */
[----:B----4-:R-:W-:-:S03]  /*0b20*/  @P2 LOP3.LUT R2, R2, R23, RZ, 0x3c, !PT ;  /* 0x0000001702022212 */ /* 0x010fc600078e3cff */
[----:B------:R-:W4:Y:S01]  /*0b30*/  @P4 LDG.E R23, desc[UR4][R10.64+0xfc] ;  /* 0x0000fc040a174981 */ /* 0x000f22000c1e1900 */
[----:B------:R-:W-:-:S03]  /*0b40*/  @P2 LOP3.LUT R5, R5, R20, RZ, 0x3c, !PT ;  /* 0x0000001405052212 */ /* 0x000fc600078e3cff */
[----:B------:R-:W4:Y:S01]  /*0b50*/  @P4 LDG.E R20, desc[UR4][R10.64+0xf8] ;  /* 0x0000f8040a144981 */ /* 0x000f22000c1e1900 */
[----:B------:R-:W-:Y:S02]  /*0b60*/  @P3 LOP3.LUT R2, R2, R27, RZ, 0x3c, !PT ;  /* 0x0000001b02023212 */ /* 0x000fe400078e3cff */
[----:B------:R-:W-:Y:S01]  /*0b70*/  @P3 LOP3.LUT R4, R4, R25, RZ, 0x3c, !PT ;  /* 0x0000001904043212 */ /* 0x000fe200078e3cff */
[----:B------:R-:W4:Y:S01]  /*0b80*/  @P5 LDG.E R27, desc[UR4][R10.64+0x110] ;  /* 0x000110040a1b5981 */ /* 0x000f22000c1e1900 */
[----:B------:R-:W-:-:S03]  /*0b90*/  @P3 LOP3.LUT R5, R5, R24, RZ, 0x3c, !PT ;  /* 0x0000001805053212 */ /* 0x000fc600078e3cff */
[----:B------:R-:W4:Y:S04]  /*0ba0*/  @P5 LDG.E R25, desc[UR4][R10.64+0x108] ;  /* 0x000108040a195981 */ /* 0x000f28000c1e1900 */
        /* <DEDUP_REMOVED lines=19> */
[----:B------:R-:W-:-:S05]  /*0ce0*/  VIADD R19, R19, 0x10 ;  /* 0x0000001013137836 */ /* 0x000fca0000000000 */
[----:B------:R-:W-:Y:S02]  /*0cf0*/  ISETP.NE.AND P1, PT, R19, 0x20, PT ;  /* 0x000000201300780c */ /* 0x000fe40003f25270 */
[----:B------:R-:W-:Y:S02]  /*0d00*/  @P5 LOP3.LUT R3, R3, R18, RZ, 0x3c, !PT ;  /* 0x0000001203035212 */ /* 0x000fe400078e3cff */
[----:B------:R-:W-:Y:S02]  /*0d10*/  @P6 LOP3.LUT R4, R4, R21, RZ, 0x3c, !PT ;  /* 0x0000001504046212 */ /* 0x000fe400078e3cff */
[----:B---3--:R-:W-:-:S04]  /*0d20*/  @P6 LOP3.LUT R3, R3, R22, RZ, 0x3c, !PT ;  /* 0x0000001603036212 */ /* 0x008fc800078e3cff */
[----:B--2---:R-:W-:Y:S02]  /*0d30*/  @P0 LOP3.LUT R3, R3, R26, RZ, 0x3c, !PT ;  /* 0x0000001a03030212 */ /* 0x004fe400078e3cff */
[----:B----4-:R-:W-:Y:S02]  /*0d40*/  @P6 LOP3.LUT R2, R2, R23, RZ, 0x3c, !PT ;  /* 0x0000001702026212 */ /* 0x010fe400078e3cff */
[----:B------:R-:W-:Y:S02]  /*0d50*/  @P6 LOP3.LUT R5, R5, R20, RZ, 0x3c, !PT ;  /* 0x0000001405056212 */ /* 0x000fe400078e3cff */
[----:B------:R-:W-:Y:S02]  /*0d60*/  @P0 LOP3.LUT R2, R2, R27, RZ, 0x3c, !PT ;  /* 0x0000001b02020212 */ /* 0x000fe400078e3cff */
[----:B------:R-:W-:Y:S02]  /*0d70*/  @P0 LOP3.LUT R4, R4, R25, RZ, 0x3c, !PT ;  /* 0x0000001904040212 */ /* 0x000fe400078e3cff */
[----:B------:R-:W-:Y:S01]  /*0d80*/  @P0 LOP3.LUT R5, R5, R24, RZ, 0x3c, !PT ;  /* 0x0000001805050212 */ /* 0x000fe200078e3cff */
[----:B------:R-:W-:Y:S06]  /*0d90*/  @P1 BRA `(.L_x_150) ;  /* 0xfffffff400481947 */ /* 0x000fec000383ffff */
[----:B------:R-:W-:-:S05]  /*0da0*/  VIADD R17, R17, 0x1 ;  /* 0x0000000111117836 */ /* 0x000fca0000000000 */
[----:B------:R-:W-:-:S13]  /*0db0*/  ISETP.NE.AND P0, PT, R17, 0x5, PT ;  /* 0x000000051100780c */ /* 0x000fda0003f05270 */
[----:B------:R-:W-:Y:S05]  /*0dc0*/  @P0 BRA `(.L_x_151) ;  /* 0xfffffff400300947 */ /* 0x000fea000383ffff */
[----:B------:R1:W-:Y:S01]  /*0dd0*/  STG.E.64 desc[UR4][R6.64+0x8], R4 ;  /* 0x0000080406007986 */ /* 0x0003e2000c101b04 */
[----:B------:R-:W-:Y:S01]  /*0de0*/  VIADD R14, R14, 0x1 ;  /* 0x000000010e0e7836 */ /* 0x000fe20000000000 */
[----:B------:R-:W-:Y:S02]  /*0df0*/  LOP3.LUT R11, R0, 0x3, RZ, 0xc0, !PT ;  /* 0x00000003000b7812 */ /* 0x000fe400078ec0ff */
[----:B------:R1:W-:Y:S02]  /*0e00*/  STG.E.64 desc[UR4][R6.64+0x10], R2 ;  /* 0x0000100206007986 */ /* 0x0003e4000c101b04 */
[----:B------:R-:W-:Y:S02]  /*0e10*/  ISETP.GE.U32.AND P0, PT, R14, R11, PT ;  /* 0x0000000b0e00720c */ /* 0x000fe40003f06070 */
[----:B------:R1:W-:Y:S11]  /*0e20*/  STG.E desc[UR4][R6.64+0x4], R15 ;  /* 0x0000040f06007986 */ /* 0x0003f6000c101904 */
[----:B------:R-:W-:Y:S05]  /*0e30*/  @!P0 BRA `(.L_x_152) ;  /* 0xfffffff400048947 */ /* 0x000fea000383ffff */
.L_x_149:
[----:B------:R-:W-:Y:S05]  /*0e40*/  BSYNC.RECONVERGENT B1 ;  /* 0x0000000000017941 */ /* 0x000fea0003800200 */
.L_x_148:
[----:B------:R-:W-:Y:S01]  /*0e50*/  ISETP.GT.U32.AND P0, PT, R0, 0x3, PT ;  /* 0x000000030000780c */ /* 0x000fe20003f04070 */
[----:B------:R-:W-:Y:S01]  /*0e60*/  VIADD R12, R12, 0x1 ;  /* 0x000000010c0c7836 */ /* 0x000fe20000000000 */
[--C-:B------:R-:W-:Y:S02]  /*0e70*/  SHF.R.U64 R0, R0, 0x2, R13.reuse ;  /* 0x0000000200007819 */ /* 0x100fe4000000120d */
[----:B------:R-:W-:Y:S02]  /*0e80*/  ISETP.GT.U32.AND.EX P0, PT, R13, RZ, PT, P0 ;  /* 0x000000ff0d00720c */ /* 0x000fe40003f04100 */
[----:B------:R-:W-:-:S11]  /*0e90*/  SHF.R.U32.HI R13, RZ, 0x2, R13 ;  /* 0x00000002ff0d7819 */ /* 0x000fd6000001160d */
[----:B------:R-:W-:Y:S05]  /*0ea0*/  @P0 BRA `(.L_x_153) ;  /* 0xfffffff000c80947 */ /* 0x000fea000383ffff */
.L_x_147:
[----:B------:R-:W-:Y:S05]  /*0eb0*/  BSYNC.RECONVERGENT B0 ;  /* 0x0000000000007941 */ /* 0x000fea0003800200 */
.L_x_146:
[----:B------:R-:W-:Y:S04]  /*0ec0*/  STG.E.64 desc[UR4][R6.64+0x18], RZ ;  /* 0x000018ff06007986 */ /* 0x000fe8000c101b04 */
[----:B------:R-:W-:Y:S04]  /*0ed0*/  STG.E desc[UR4][R6.64+0x20], RZ ;  /* 0x000020ff06007986 */ /* 0x000fe8000c101904 */
[----:B------:R-:W-:Y:S01]  /*0ee0*/  STG.E.64 desc[UR4][R6.64+0x28], RZ ;  /* 0x000028ff06007986 */ /* 0x000fe2000c101b04 */
[----:B------:R-:W-:Y:S05]  /*0ef0*/  EXIT ;  /* 0x000000000000794d */ /* 0x000fea0003800000 */
.L_x_154:
        /* <DEDUP_REMOVED lines=16> */
.L_x_156:


//--------------------- .nv.global.init           --------------------------
	.section	.nv.global.init,"aw",@progbits
	.align	4
.nv.global.init:
	.type		mrg32k3aM1SubSeq,@object
	.size		mrg32k3aM1SubSeq,(mrg32k3aM2SubSeq - mrg32k3aM1SubSeq)
mrg32k3aM1SubSeq:
        /*0000*/ 	.byte	0x0b, 0xcc, 0xee, 0x04, 0x73, 0x29, 0x8b, 0x6f, 0xf6, 0x53, 0x03, 0xf6, 0x23, 0xf6, 0xea, 0xda
        /* <DEDUP_REMOVED lines=125> */
	.type		mrg32k3aM2SubSeq,@object
	.size		mrg32k3aM2SubSeq,(mrg32k3aM1 - mrg32k3aM2SubSeq)
mrg32k3aM2SubSeq:
        /* <DEDUP_REMOVED lines=126> */
	.type		mrg32k3aM1,@object
	.size		mrg32k3aM1,(mrg32k3aM1Seq - mrg32k3aM1)
mrg32k3aM1:
        /* <DEDUP_REMOVED lines=144> */
	.type		mrg32k3aM1Seq,@object
	.size		mrg32k3aM1Seq,(mrg32k3aM2 - mrg32k3aM1Seq)
mrg32k3aM1Seq:
        /* <DEDUP_REMOVED lines=144> */
	.type		mrg32k3aM2,@object
	.size		mrg32k3aM2,(mrg32k3aM2Seq - mrg32k3aM2)
mrg32k3aM2:
        /* <DEDUP_REMOVED lines=144> */
	.type		mrg32k3aM2Seq,@object
	.size		mrg32k3aM2Seq,(precalc_xorwow_matrix - mrg32k3aM2Seq)
mrg32k3aM2Seq:
        /* <DEDUP_REMOVED lines=144> */
	.type		precalc_xorwow_matrix,@object
	.size		precalc_xorwow_matrix,(precalc_xorwow_offset_matrix - precalc_xorwow_matrix)
precalc_xorwow_matrix:
        /* <DEDUP_REMOVED lines=6400> */
	.type		precalc_xorwow_offset_matrix,@object
	.size		precalc_xorwow_offset_matrix,(.L_1 - precalc_xorwow_offset_matrix)
precalc_xorwow_offset_matrix:
        /* <DEDUP_REMOVED lines=6400> */
.L_1:


//--------------------- .nv.shared._Z12camel_up_simIyEvP17curandStateXORWOWPKiPKbS3_PT_S6_ --------------------------
	.section	.nv.shared._Z12camel_up_simIyEvP17curandStateXORWOWPKiPKbS3_PT_S6_,"aw",@nobits
	.sectionflags	@""
	.align	8
.nv.shared._Z12camel_up_simIyEvP17curandStateXORWOWPKiPKbS3_PT_S6_:
	.zero		1064


//--------------------- .nv.shared.reserved.0     --------------------------
	.section	.nv.shared.reserved.0,"aw",@nobits
	.weak		__nv_reservedSMEM_offset_0_alias
	.size		__nv_reservedSMEM_offset_0_alias, 0, 64
	.other		__nv_reservedSMEM_offset_0_alias,@"STO_CUDA_RESERVED_SHARED STV_DEFAULT"
__nv_reservedSMEM_offset_0_alias:
	.zero		0
	.zero		64


//--------------------- .nv.constant0._Z12camel_up_simIyEvP17curandStateXORWOWPKiPKbS3_PT_S6_ --------------------------
	.section	.nv.constant0._Z12camel_up_simIyEvP17curandStateXORWOWPKiPKbS3_PT_S6_,"a",@progbits
	.sectionflags	@""
	.align	4
.nv.constant0._Z12camel_up_simIyEvP17curandStateXORWOWPKiPKbS3_PT_S6_:
	.zero		944


//--------------------- .nv.constant0._Z12setup_kernelP17curandStateXORWOW --------------------------
	.section	.nv.constant0._Z12setup_kernelP17curandStateXORWOW,"a",@progbits
	.sectionflags	@""
	.align	4
.nv.constant0._Z12setup_kernelP17curandStateXORWOW:
	.zero		904


//--------------------- SYMBOLS --------------------------

	.type		.nv.reservedSmem.offset0,@object
	.size		.nv.reservedSmem.offset0,0x4
	.type		.nv.reservedSmem.cap,@object
	.size		.nv.reservedSmem.cap,0x4
